	.target	sm_90a

	.elftype	@"ET_EXEC"


//--------------------- .note.nv.tkinfo           --------------------------
	.section	.note.nv.tkinfo,"",@"SHT_NOTE"
	.sectionflags	@"SHF_NOTE_NV_TKINFO"
	.tkinfo
        /*0018*/ 	.word	0x00000002
        /*0030*/ 	.string	""
        /*0030*/ 	.string	"ptxas"
        /*0030*/ 	.string	"Cuda compilation tools, release 13.0, V13.0.88"
        /*0030*/ 	.string	"Build cuda_13.0.r13.0/compiler.36424714_0"
        /*0030*/ 	.string	"-arch sm_90a -m 64 "



//--------------------- .note.nv.cuinfo           --------------------------
	.section	.note.nv.cuinfo,"",@"SHT_NOTE"
	.sectionflags	@"SHF_NOTE_NV_CUINFO"
        /*0018*/ 	.short	0x0002
        /*001a*/ 	.short	0x005a
        /*001c*/ 	.short	0x0082
	.zero		2


//--------------------- .nv.info                  --------------------------
	.section	.nv.info,"",@"SHT_CUDA_INFO"
	.align	4


	//----- nvinfo : EIATTR_REGCOUNT
	.align		4
        /*0000*/ 	.byte	0x04, 0x2f
        /*0002*/ 	.short	(.L_16 - .L_15)
	.align		4
.L_15:
        /*0004*/ 	.word	index@(_ZN7cutlass13device_kernelINS_4fmha6kernel13FmhaKernelTmaINS1_10collective15FmhaMainloopTmaINS_6half_tEfN4cute5tupleIJNS7_1CILi64EEESA_NS9_ILi256EEEEEENS4_12CausalFusionEJEEENS4_15FmhaFwdEpilogueIS6_fNS8_IJSA_SB_SA_EEEEEJEEEEEvNT_6ParamsE)
        /*0008*/ 	.word	0x000000e2


	//----- nvinfo : EIATTR_FRAME_SIZE
	.align		4
.L_16:
        /*000c*/ 	.byte	0x04, 0x11
        /*000e*/ 	.short	(.L_18 - .L_17)
	.align		4
.L_17:
        /*0010*/ 	.word	index@($__internal_0_$__cuda_sm20_rcp_rn_f32_slowpath)
        /*0014*/ 	.word	0x00000000


	//----- nvinfo : EIATTR_FRAME_SIZE
	.align		4
.L_18:
        /*0018*/ 	.byte	0x04, 0x11
        /*001a*/ 	.short	(.L_20 - .L_19)
	.align		4
.L_19:
        /*001c*/ 	.word	index@(_ZN7cutlass13device_kernelINS_4fmha6kernel13FmhaKernelTmaINS1_10collective15FmhaMainloopTmaINS_6half_tEfN4cute5tupleIJNS7_1CILi64EEESA_NS9_ILi256EEEEEENS4_12CausalFusionEJEEENS4_15FmhaFwdEpilogueIS6_fNS8_IJSA_SB_SA_EEEEEJEEEEEvNT_6ParamsE)
        /*0020*/ 	.word	0x00000000


	//----- nvinfo : EIATTR_MIN_STACK_SIZE
	.align		4
.L_20:
        /*0024*/ 	.byte	0x04, 0x12
        /*0026*/ 	.short	(.L_22 - .L_21)
	.align		4
.L_21:
        /*0028*/ 	.word	index@(_ZN7cutlass13device_kernelINS_4fmha6kernel13FmhaKernelTmaINS1_10collective15FmhaMainloopTmaINS_6half_tEfN4cute5tupleIJNS7_1CILi64EEESA_NS9_ILi256EEEEEENS4_12CausalFusionEJEEENS4_15FmhaFwdEpilogueIS6_fNS8_IJSA_SB_SA_EEEEEJEEEEEvNT_6ParamsE)
        /*002c*/ 	.word	0x00000000
.L_22:


//--------------------- .nv.compat                --------------------------
	.section	.nv.compat,"",@"SHT_CUDA_COMPAT_INFO"
	.align	4
        /*0000*/ 	.byte	0x02, 0x09, 0x01, 0x00, 0x02, 0x02, 0x04, 0x00, 0x02, 0x05, 0x05, 0x00, 0x03, 0x07, 0x01, 0x01
        /*0010*/ 	.byte	0x02, 0x03, 0x01, 0x00, 0x02, 0x06, 0x01, 0x00, 0x04, 0x0b, 0x08, 0x00, 0x00, 0x00, 0x00, 0x00
        /*0020*/ 	.byte	0x00, 0x00, 0x00, 0x00


//--------------------- .nv.info._ZN7cutlass13device_kernelINS_4fmha6kernel13FmhaKernelTmaINS1_10collective15FmhaMainloopTmaINS_6half_tEfN4cute5tupleIJNS7_1CILi64EEESA_NS9_ILi256EEEEEENS4_12CausalFusionEJEEENS4_15FmhaFwdEpilogueIS6_fNS8_IJSA_SB_SA_EEEEEJEEEEEvNT_6ParamsE --------------------------
	.section	.nv.info._ZN7cutlass13device_kernelINS_4fmha6kernel13FmhaKernelTmaINS1_10collective15FmhaMainloopTmaINS_6half_tEfN4cute5tupleIJNS7_1CILi64EEESA_NS9_ILi256EEEEEENS4_12CausalFusionEJEEENS4_15FmhaFwdEpilogueIS6_fNS8_IJSA_SB_SA_EEEEEJEEEEEvNT_6ParamsE,"",@"SHT_CUDA_INFO"
	.sectionflags	@""
	.align	4


	//----- nvinfo : EIATTR_CUDA_API_VERSION
	.align		4
        /*0000*/ 	.byte	0x04, 0x37
        /*0002*/ 	.short	(.L_24 - .L_23)
.L_23:
        /*0004*/ 	.word	0x00000082


	//----- nvinfo : EIATTR_KPARAM_INFO
	.align		4
.L_24:
        /*0008*/ 	.byte	0x04, 0x17
        /*000a*/ 	.short	(.L_26 - .L_25)
.L_25:
        /*000c*/ 	.word	0x00000000
        /*0010*/ 	.short	0x0000
        /*0012*/ 	.short	0x0070
        /*0014*/ 	.byte	0x00, 0xf0, 0x01, 0x20


	//----- nvinfo : EIATTR_SPARSE_MMA_MASK
	.align		4
.L_26:
        /*0018*/ 	.byte	0x03, 0x50
        /*001a*/ 	.short	0x0000


	//----- nvinfo : EIATTR_MAXREG_COUNT
	.align		4
        /*001c*/ 	.byte	0x03, 0x1b
        /*001e*/ 	.short	0x00ff


	//----- nvinfo : EIATTR_NUM_BARRIERS
	.align		4
        /*0020*/ 	.byte	0x02, 0x4c
        /*0022*/ 	.byte	0x02
	.zero		1


	//----- nvinfo : EIATTR_EXTERNS
	.align		4
        /*0024*/ 	.byte	0x04, 0x0f
        /*0026*/ 	.short	(.L_28 - .L_27)


	//   ....[0]....
	.align		4
.L_27:
        /*0028*/ 	.word	index@(__assertfail)


	//----- nvinfo : EIATTR_MERCURY_ISA_VERSION
	.align		4
.L_28:
        /*002c*/ 	.byte	0x03, 0x5f
        /*002e*/ 	.short	0x0101


	//----- nvinfo : EIATTR_COOP_GROUP_MASK_REGIDS
	.align		4
        /*0030*/ 	.byte	0x04, 0x29
        /*0032*/ 	.short	(.L_30 - .L_29)


	//   ....[0]....
.L_29:
        /*0034*/ 	.word	0xffffffff


	//   ....[1]....
        /*0038*/ 	.word	0xffffffff


	//   ....[2]....
        /*003c*/ 	.word	0xffffffff


	//   ....[3]....
        /*0040*/ 	.word	0xffffffff


	//   ....[4]....
        /*0044*/ 	.word	0xffffffff


	//   ....[5]....
        /*0048*/ 	.word	0xffffffff


	//   ....[6]....
        /*004c*/ 	.word	0xffffffff


	//   ....[7]....
        /*0050*/ 	.word	0xffffffff


	//   ....[8]....
        /*0054*/ 	.word	0xffffffff


	//   ....[9]....
        /*0058*/ 	.word	0xffffffff


	//   ....[10]....
        /*005c*/ 	.word	0xffffffff


	//   ....[11]....
        /*0060*/ 	.word	0xffffffff


	//   ....[12]....
        /*0064*/ 	.word	0xffffffff


	//   ....[13]....
        /*0068*/ 	.word	0xffffffff


	//   ....[14]....
        /*006c*/ 	.word	0xffffffff


	//   ....[15]....
        /*0070*/ 	.word	0xffffffff


	//   ....[16]....
        /*0074*/ 	.word	0xffffffff


	//   ....[17]....
        /*0078*/ 	.word	0xffffffff


	//   ....[18]....
        /*007c*/ 	.word	0xffffffff


	//   ....[19]....
        /*0080*/ 	.word	0xffffffff


	//   ....[20]....
        /*0084*/ 	.word	0xffffffff


	//----- nvinfo : EIATTR_COOP_GROUP_INSTR_OFFSETS
	.align		4
.L_30:
        /*0088*/ 	.byte	0x04, 0x28
        /*008a*/ 	.short	(.L_32 - .L_31)


	//   ....[0]....
.L_31:
        /*008c*/ 	.word	0x00000050


	//   ....[1]....
        /*0090*/ 	.word	0x00000140


	//   ....[2]....
        /*0094*/ 	.word	0x00000270


	//   ....[3]....
        /*0098*/ 	.word	0x00000410


	//   ....[4]....
        /*009c*/ 	.word	0x000005c0


	//   ....[5]....
        /*00a0*/ 	.word	0x00002ad0


	//   ....[6]....
        /*00a4*/ 	.word	0x00002be0


	//   ....[7]....
        /*00a8*/ 	.word	0x00002c70


	//   ....[8]....
        /*00ac*/ 	.word	0x00002d60


	//   ....[9]....
        /*00b0*/ 	.word	0x00004cb0


	//   ....[10]....
        /*00b4*/ 	.word	0x00004cc0


	//   ....[11]....
        /*00b8*/ 	.word	0x00004cf0


	//   ....[12]....
        /*00bc*/ 	.word	0x00004d00


	//   ....[13]....
        /*00c0*/ 	.word	0x00007e60


	//   ....[14]....
        /*00c4*/ 	.word	0x00007e70


	//   ....[15]....
        /*00c8*/ 	.word	0x00007ea0


	//   ....[16]....
        /*00cc*/ 	.word	0x00007eb0


	//   ....[17]....
        /*00d0*/ 	.word	0x00009ce0


	//   ....[18]....
        /*00d4*/ 	.word	0x00009d20


	//   ....[19]....
        /*00d8*/ 	.word	0x00009d70


	//   ....[20]....
        /*00dc*/ 	.word	0x00009d80


	//----- nvinfo : EIATTR_SYSCALL_OFFSETS
	.align		4
.L_32:
        /*00e0*/ 	.byte	0x04, 0x46
        /*00e2*/ 	.short	(.L_34 - .L_33)


	//   ....[0]....
.L_33:
        /*00e4*/ 	.word	0x0000ac90


	//   ....[1]....
        /*00e8*/ 	.word	0x0000adb0


	//----- nvinfo : EIATTR_MBARRIER_INSTR_OFFSETS
	.align		4
.L_34:
        /*00ec*/ 	.byte	0x04, 0x39
        /*00ee*/ 	.short	(.L_36 - .L_35)


	//   ....[0]....
.L_35:
        /*00f0*/ 	.word	0x00000240
        /*00f4*/ 	.word	0x000000ff
        /*00f8*/ 	.word	0x00028040
        /*00fc*/ 	.short	0x0100
        /*00fe*/ 	.byte	0x08
	.zero		1


	//   ....[1]....
        /*0100*/ 	.word	0x00000250
        /*0104*/ 	.word	0x000000ff
        /*0108*/ 	.word	0x00028048
        /*010c*/ 	.short	0x0100
        /*010e*/ 	.byte	0x08
	.zero		1


	//   ....[2]....
        /*0110*/ 	.word	0x00000380
        /*0114*/ 	.word	0x000000ff
        /*0118*/ 	.word	0x00028000
        /*011c*/ 	.short	0x0100
        /*011e*/ 	.byte	0x08
	.zero		1


	//   ....[3]....
        /*0120*/ 	.word	0x00000390
        /*0124*/ 	.word	0x000000ff
        /*0128*/ 	.word	0x00028020
        /*012c*/ 	.short	0x0100
        /*012e*/ 	.byte	0x08
	.zero		1


	//   ....[4]....
        /*0130*/ 	.word	0x000003a0
        /*0134*/ 	.word	0x000000ff
        /*0138*/ 	.word	0x00028008
        /*013c*/ 	.short	0x0100
        /*013e*/ 	.byte	0x08
	.zero		1


	//   ....[5]....
        /*0140*/ 	.word	0x000003b0
        /*0144*/ 	.word	0x000000ff
        /*0148*/ 	.word	0x00028028
        /*014c*/ 	.short	0x0100
        /*014e*/ 	.byte	0x08
	.zero		1


	//   ....[6]....
        /*0150*/ 	.word	0x000003c0
        /*0154*/ 	.word	0x000000ff
        /*0158*/ 	.word	0x00028010
        /*015c*/ 	.short	0x0100
        /*015e*/ 	.byte	0x08
	.zero		1


	//   ....[7]....
        /*0160*/ 	.word	0x000003d0
        /*0164*/ 	.word	0x000000ff
        /*0168*/ 	.word	0x00028030
        /*016c*/ 	.short	0x0100
        /*016e*/ 	.byte	0x08
	.zero		1


	//   ....[8]....
        /*0170*/ 	.word	0x000003e0
        /*0174*/ 	.word	0x000000ff
        /*0178*/ 	.word	0x00028018
        /*017c*/ 	.short	0x0100
        /*017e*/ 	.byte	0x08
	.zero		1


	//   ....[9]....
        /*0180*/ 	.word	0x000003f0
        /*0184*/ 	.word	0x000000ff
        /*0188*/ 	.word	0x00028038
        /*018c*/ 	.short	0x0100
        /*018e*/ 	.byte	0x08
	.zero		1


	//   ....[10]....
        /*0190*/ 	.word	0x00000520
        /*0194*/ 	.word	0x000000ff
        /*0198*/ 	.word	0x00028050
        /*019c*/ 	.short	0x0100
        /*019e*/ 	.byte	0x08
	.zero		1


	//   ....[11]....
        /*01a0*/ 	.word	0x00000530
        /*01a4*/ 	.word	0x000000ff
        /*01a8*/ 	.word	0x00028070
        /*01ac*/ 	.short	0x0100
        /*01ae*/ 	.byte	0x08
	.zero		1


	//   ....[12]....
        /*01b0*/ 	.word	0x00000540
        /*01b4*/ 	.word	0x000000ff
        /*01b8*/ 	.word	0x00028058
        /*01bc*/ 	.short	0x0100
        /*01be*/ 	.byte	0x08
	.zero		1


	//   ....[13]....
        /*01c0*/ 	.word	0x00000550
        /*01c4*/ 	.word	0x000000ff
        /*01c8*/ 	.word	0x00028078
        /*01cc*/ 	.short	0x0100
        /*01ce*/ 	.byte	0x08
	.zero		1


	//   ....[14]....
        /*01d0*/ 	.word	0x00000560
        /*01d4*/ 	.word	0x000000ff
        /*01d8*/ 	.word	0x00028060
        /*01dc*/ 	.short	0x0100
        /*01de*/ 	.byte	0x08
	.zero		1


	//   ....[15]....
        /*01e0*/ 	.word	0x00000570
        /*01e4*/ 	.word	0x000000ff
        /*01e8*/ 	.word	0x00028080
        /*01ec*/ 	.short	0x0100
        /*01ee*/ 	.byte	0x08
	.zero		1


	//   ....[16]....
        /*01f0*/ 	.word	0x00000580
        /*01f4*/ 	.word	0x000000ff
        /*01f8*/ 	.word	0x00028068
        /*01fc*/ 	.short	0x0100
        /*01fe*/ 	.byte	0x08
	.zero		1


	//   ....[17]....
        /*0200*/ 	.word	0x00000590
        /*0204*/ 	.word	0x000000ff
        /*0208*/ 	.word	0x00028088
        /*020c*/ 	.short	0x0100
        /*020e*/ 	.byte	0x08
	.zero		1


	//   ....[18]....
        /*0210*/ 	.word	0x000007a0
        /*0214*/ 	.word	0x00000004
        /*0218*/ 	.word	0x00028048
        /*021c*/ 	.short	0x010a
        /*021e*/ 	.byte	0x3f
	.zero		1


	//   ....[19]....
        /*0220*/ 	.word	0x00000b60
        /*0224*/ 	.word	0x00000003
        /*0228*/ 	.word	0x00028020
        /*022c*/ 	.short	0x010a
        /*022e*/ 	.byte	0x3f
	.zero		1


	//   ....[20]....
        /*0230*/ 	.word	0x00000e90
        /*0234*/ 	.word	0x00000003
        /*0238*/ 	.word	0x00028020
        /*023c*/ 	.short	0x010a
        /*023e*/ 	.byte	0x3f
	.zero		1


	//   ....[21]....
        /*0240*/ 	.word	0x00001210
        /*0244*/ 	.word	0x00000003
        /*0248*/ 	.word	0x00028020
        /*024c*/ 	.short	0x010a
        /*024e*/ 	.byte	0x3f
	.zero		1


	//   ....[22]....
        /*0250*/ 	.word	0x000015a0
        /*0254*/ 	.word	0x00000008
        /*0258*/ 	.word	0x00028020
        /*025c*/ 	.short	0x010a
        /*025e*/ 	.byte	0x3f
	.zero		1


	//   ....[23]....
        /*0260*/ 	.word	0x00001970
        /*0264*/ 	.word	0x00000002
        /*0268*/ 	.word	0x00028040
        /*026c*/ 	.short	0x010a
        /*026e*/ 	.byte	0x3f
	.zero		1


	//   ....[24]....
        /*0270*/ 	.word	0x00001a50
        /*0274*/ 	.word	0x00000002
        /*0278*/ 	.word	0x00028000
        /*027c*/ 	.short	0x010a
        /*027e*/ 	.byte	0x3f
	.zero		1


	//   ....[25]....
        /*0280*/ 	.word	0x00003c10
        /*0284*/ 	.word	0x00000002
        /*0288*/ 	.word	0x00028008
        /*028c*/ 	.short	0x010a
        /*028e*/ 	.byte	0x3f
	.zero		1


	//   ....[26]....
        /*0290*/ 	.word	0x00003e20
        /*0294*/ 	.word	0x00000098
        /*0298*/ 	.word	0x00000000
        /*029c*/ 	.short	0x0101
        /*029e*/ 	.byte	0x3f
	.zero		1


	//   ....[27]....
        /*02a0*/ 	.word	0x00003ee0
        /*02a4*/ 	.word	0x00000099
        /*02a8*/ 	.word	0x00028000
        /*02ac*/ 	.short	0x010a
        /*02ae*/ 	.byte	0x3f
	.zero		1


	//   ....[28]....
        /*02b0*/ 	.word	0x00004700
        /*02b4*/ 	.word	0x000000c8
        /*02b8*/ 	.word	0x00028020
        /*02bc*/ 	.short	0x010a
        /*02be*/ 	.byte	0x3f
	.zero		1


	//   ....[29]....
        /*02c0*/ 	.word	0x00004dc0
        /*02c4*/ 	.word	0x000000cf
        /*02c8*/ 	.word	0x00000000
        /*02cc*/ 	.short	0x0101
        /*02ce*/ 	.byte	0x3f
	.zero		1


	//   ....[30]....
        /*02d0*/ 	.word	0x00005690
        /*02d4*/ 	.word	0x000000d2
        /*02d8*/ 	.word	0x00028000
        /*02dc*/ 	.short	0x010a
        /*02de*/ 	.byte	0x3f
	.zero		1


	//   ....[31]....
        /*02e0*/ 	.word	0x00006630
        /*02e4*/ 	.word	0x00000098
        /*02e8*/ 	.word	0x00000000
        /*02ec*/ 	.short	0x0101
        /*02ee*/ 	.byte	0x3f
	.zero		1


	//   ....[32]....
        /*02f0*/ 	.word	0x000066b0
        /*02f4*/ 	.word	0x00000098
        /*02f8*/ 	.word	0x00028020
        /*02fc*/ 	.short	0x010a
        /*02fe*/ 	.byte	0x3f
	.zero		1


	//   ....[33]....
        /*0300*/ 	.word	0x00006ab0
        /*0304*/ 	.word	0x00000099
        /*0308*/ 	.word	0x00028000
        /*030c*/ 	.short	0x010a
        /*030e*/ 	.byte	0x3f
	.zero		1


	//   ....[34]....
        /*0310*/ 	.word	0x000073e0
        /*0314*/ 	.word	0x000000c8
        /*0318*/ 	.word	0x00028020
        /*031c*/ 	.short	0x010a
        /*031e*/ 	.byte	0x3f
	.zero		1


	//   ....[35]....
        /*0320*/ 	.word	0x00007f70
        /*0324*/ 	.word	0x0000009c
        /*0328*/ 	.word	0x00000000
        /*032c*/ 	.short	0x0101
        /*032e*/ 	.byte	0x3f
	.zero		1


	//   ....[36]....
        /*0330*/ 	.word	0x00008890
        /*0334*/ 	.word	0x000000a7
        /*0338*/ 	.word	0x00028000
        /*033c*/ 	.short	0x010a
        /*033e*/ 	.byte	0x3f
	.zero		1


	//   ....[37]....
        /*0340*/ 	.word	0x00009810
        /*0344*/ 	.word	0x00000007
        /*0348*/ 	.word	0x00000000
        /*034c*/ 	.short	0x0101
        /*034e*/ 	.byte	0x3f
	.zero		1


	//   ....[38]....
        /*0350*/ 	.word	0x00009890
        /*0354*/ 	.word	0x00000007
        /*0358*/ 	.word	0x00028020
        /*035c*/ 	.short	0x010a
        /*035e*/ 	.byte	0x3f
	.zero		1


	//----- nvinfo : EIATTR_NUM_MBARRIERS
	.align		4
.L_36:
        /*0360*/ 	.byte	0x03, 0x38
        /*0362*/ 	.short	0x0012


	//----- nvinfo : EIATTR_EXIT_INSTR_OFFSETS
	.align		4
        /*0364*/ 	.byte	0x04, 0x1c
        /*0366*/ 	.short	(.L_38 - .L_37)


	//   ....[0]....
.L_37:
        /*0368*/ 	.word	0x0000c7a0


	//----- nvinfo : EIATTR_MAX_THREADS
	.align		4
.L_38:
        /*036c*/ 	.byte	0x04, 0x05
        /*036e*/ 	.short	(.L_40 - .L_39)
.L_39:
        /*0370*/ 	.word	0x00000080
        /*0374*/ 	.word	0x00000001
        /*0378*/ 	.word	0x00000001


	//----- nvinfo : EIATTR_CRS_STACK_SIZE
	.align		4
.L_40:
        /*037c*/ 	.byte	0x04, 0x1e
        /*037e*/ 	.short	(.L_42 - .L_41)
.L_41:
        /*0380*/ 	.word	0x00000000


	//----- nvinfo : EIATTR_CBANK_PARAM_SIZE
	.align		4
.L_42:
        /*0384*/ 	.byte	0x03, 0x19
        /*0386*/ 	.short	0x0870


	//----- nvinfo : EIATTR_PARAM_CBANK
	.align		4
        /*0388*/ 	.byte	0x04, 0x0a
        /*038a*/ 	.short	(.L_44 - .L_43)
	.align		4
.L_43:
        /*038c*/ 	.word	index@(.nv.constant0._ZN7cutlass13device_kernelINS_4fmha6kernel13FmhaKernelTmaINS1_10collective15FmhaMainloopTmaINS_6half_tEfN4cute5tupleIJNS7_1CILi64EEESA_NS9_ILi256EEEEEENS4_12CausalFusionEJEEENS4_15FmhaFwdEpilogueIS6_fNS8_IJSA_SB_SA_EEEEEJEEEEEvNT_6ParamsE)
        /*0390*/ 	.short	0x0210
        /*0392*/ 	.short	0x0870


	//----- nvinfo : EIATTR_SW_WAR
	.align		4
.L_44:
        /*0394*/ 	.byte	0x04, 0x36
        /*0396*/ 	.short	(.L_46 - .L_45)
.L_45:
        /*0398*/ 	.word	0x00000008
.L_46:


//--------------------- .nv.callgraph             --------------------------
	.section	.nv.callgraph,"",@"SHT_CUDA_CALLGRAPH"
	.align	4
	.sectionentsize	8
	.align		4
        /*0000*/ 	.word	0x00000000
	.align		4
        /*0004*/ 	.word	0xffffffff
	.align		4
        /*0008*/ 	.word	index@(_ZN7cutlass13device_kernelINS_4fmha6kernel13FmhaKernelTmaINS1_10collective15FmhaMainloopTmaINS_6half_tEfN4cute5tupleIJNS7_1CILi64EEESA_NS9_ILi256EEEEEENS4_12CausalFusionEJEEENS4_15FmhaFwdEpilogueIS6_fNS8_IJSA_SB_SA_EEEEEJEEEEEvNT_6ParamsE)
	.align		4
        /*000c*/ 	.word	index@(__assertfail)
	.align		4
        /*0010*/ 	.word	0x00000000
	.align		4
        /*0014*/ 	.word	0xfffffffe
	.align		4
        /*0018*/ 	.word	0x00000000
	.align		4
        /*001c*/ 	.word	0xfffffffd
	.align		4
        /*0020*/ 	.word	0x00000000
	.align		4
        /*0024*/ 	.word	0xfffffffc


//--------------------- .nv.constant4             --------------------------
	.section	.nv.constant4,"a",@progbits
	.align	8
	.align		8
.nv.constant4:
        /*0000*/ 	.dword	__assertfail
	.align		8
        /*0008*/ 	.dword	__unnamed_1
	.align		8
        /*0010*/ 	.dword	__unnamed_2
	.align		8
        /*0018*/ 	.dword	_ZN39_INTERNAL_8bee5617_4_k_cu_a98e41a3_29114cuda3std3__45__cpo5beginE
	.align		8
        /*0020*/ 	.dword	_ZN39_INTERNAL_8bee5617_4_k_cu_a98e41a3_29114cuda3std3__45__cpo3endE
	.align		8
        /*0028*/ 	.dword	_ZN39_INTERNAL_8bee5617_4_k_cu_a98e41a3_29114cuda3std3__45__cpo6cbeginE
	.align		8
        /*0030*/ 	.dword	_ZN39_INTERNAL_8bee5617_4_k_cu_a98e41a3_29114cuda3std3__45__cpo4cendE
	.align		8
        /*0038*/ 	.dword	_ZN39_INTERNAL_8bee5617_4_k_cu_a98e41a3_29114cuda3std3__441_GLOBAL__N__8bee5617_4_k_cu_a98e41a3_29116ignoreE
	.align		8
        /*0040*/ 	.dword	_ZN39_INTERNAL_8bee5617_4_k_cu_a98e41a3_29114cuda3std3__419piecewise_constructE
	.align		8
        /*0048*/ 	.dword	_ZN39_INTERNAL_8bee5617_4_k_cu_a98e41a3_29114cuda3std3__48in_placeE
	.align		8
        /*0050*/ 	.dword	_ZN39_INTERNAL_8bee5617_4_k_cu_a98e41a3_29114cuda3std6ranges3__45__cpo4swapE
	.align		8
        /*0058*/ 	.dword	_ZN39_INTERNAL_8bee5617_4_k_cu_a98e41a3_29114cuda3std6ranges3__45__cpo9iter_moveE
	.align		8
        /*0060*/ 	.dword	_ZN39_INTERNAL_8bee5617_4_k_cu_a98e41a3_29114cute7productE
	.align		8
        /*0068*/ 	.dword	_ZN39_INTERNAL_8bee5617_4_k_cu_a98e41a3_29114cute1_E
	.align		8
        /*0070*/ 	.dword	$str$23
	.align		8
        /*0078*/ 	.dword	$str$24


//--------------------- .text._ZN7cutlass13device_kernelINS_4fmha6kernel13FmhaKernelTmaINS1_10collective15FmhaMainloopTmaINS_6half_tEfN4cute5tupleIJNS7_1CILi64EEESA_NS9_ILi256EEEEEENS4_12CausalFusionEJEEENS4_15FmhaFwdEpilogueIS6_fNS8_IJSA_SB_SA_EEEEEJEEEEEvNT_6ParamsE --------------------------
	.section	.text._ZN7cutlass13device_kernelINS_4fmha6kernel13FmhaKernelTmaINS1_10collective15FmhaMainloopTmaINS_6half_tEfN4cute5tupleIJNS7_1CILi64EEESA_NS9_ILi256EEEEEENS4_12CausalFusionEJEEENS4_15FmhaFwdEpilogueIS6_fNS8_IJSA_SB_SA_EEEEEJEEEEEvNT_6ParamsE,"ax",@progbits
	.align	128
.text._ZN7cutlass13device_kernelINS_4fmha6kernel13FmhaKernelTmaINS1_10collective15FmhaMainloopTmaINS_6half_tEfN4cute5tupleIJNS7_1CILi64EEESA_NS9_ILi256EEEEEENS4_12CausalFusionEJEEENS4_15FmhaFwdEpilogueIS6_fNS8_IJSA_SB_SA_EEEEEJEEEEEvNT_6ParamsE:
        .type           _ZN7cutlass13device_kernelINS_4fmha6kernel13FmhaKernelTmaINS1_10collective15FmhaMainloopTmaINS_6half_tEfN4cute5tupleIJNS7_1CILi64EEESA_NS9_ILi256EEEEEENS4_12CausalFusionEJEEENS4_15FmhaFwdEpilogueIS6_fNS8_IJSA_SB_SA_EEEEEJEEEEEvNT_6ParamsE,@function
        .size           _ZN7cutlass13device_kernelINS_4fmha6kernel13FmhaKernelTmaINS1_10collective15FmhaMainloopTmaINS_6half_tEfN4cute5tupleIJNS7_1CILi64EEESA_NS9_ILi256EEEEEENS4_12CausalFusionEJEEENS4_15FmhaFwdEpilogueIS6_fNS8_IJSA_SB_SA_EEEEEJEEEEEvNT_6ParamsE,(.L_x_90 - _ZN7cutlass13device_kernelINS_4fmha6kernel13FmhaKernelTmaINS1_10collective15FmhaMainloopTmaINS_6half_tEfN4cute5tupleIJNS7_1CILi64EEESA_NS9_ILi256EEEEEENS4_12CausalFusionEJEEENS4_15FmhaFwdEpilogueIS6_fNS8_IJSA_SB_SA_EEEEEJEEEEEvNT_6ParamsE)
        .other          _ZN7cutlass13device_kernelINS_4fmha6kernel13FmhaKernelTmaINS1_10collective15FmhaMainloopTmaINS_6half_tEfN4cute5tupleIJNS7_1CILi64EEESA_NS9_ILi256EEEEEENS4_12CausalFusionEJEEENS4_15FmhaFwdEpilogueIS6_fNS8_IJSA_SB_SA_EEEEEJEEEEEvNT_6ParamsE,@"STO_CUDA_ENTRY STV_DEFAULT"
_ZN7cutlass13device_kernelINS_4fmha6kernel13FmhaKernelTmaINS1_10collective15FmhaMainloopTmaINS_6half_tEfN4cute5tupleIJNS7_1CILi64EEESA_NS9_ILi256EEEEEENS4_12CausalFusionEJEEENS4_15FmhaFwdEpilogueIS6_fNS8_IJSA_SB_SA_EEEEEJEEEEEvNT_6ParamsE:
[----:B------:R-:W1:Y:S01]  /*0000*/  LDC R1, c[0x0][0x28] ;  /* 0x00000a00ff017b82 */ /* 0x000e620000000800 */
[----:B------:R-:W2:Y:S01]  /*0010*/  S2R R16, SR_TID.X ;  /* 0x0000000000107919 */ /* 0x000ea20000002100 */
[----:B------:R-:W-:Y:S01]  /*0020*/  ELECT P0, URZ, PT ;  /* 0x00000000003f782f */ /* 0x000fe20003800000 */
[----:B------:R-:W-:Y:S01]  /*0030*/  BSSY B0, `(.L_x_0) ;  /* 0x0000010000007945 */ /* 0x000fe20003800000 */
[----:B--2---:R-:W-:-:S05]  /*0040*/  SHF.R.U32.HI R184, RZ, 0x5, R16 ;  /* 0x00000005ffb87819 */ /* 0x004fca0000011610 */
[----:B------:R-:W2:Y:S02]  /*0050*/  SHFL.IDX PT, R0, R184, RZ, 0x1f ;  /* 0x00001fffb8007589 */ /* 0x000ea400000e0000 */
[----:B--2---:R-:W-:-:S13]  /*0060*/  ISETP.NE.OR P0, PT, R0, RZ, !P0 ;  /* 0x000000ff0000720c */ /* 0x004fda0004705670 */
[----:B-1----:R-:W-:Y:S05]  /*0070*/  @P0 BRA `(.L_x_1) ;  /* 0x00000000002c0947 */ /* 0x002fea0003800000 */
[----:B------:R-:W-:Y:S02]  /*0080*/  ULDC.64 UR4, c[0x0][0x198] ;  /* 0x0000660000047ab9 */ /* 0x000fe40000000a00 */
[----:B------:R-:W-:Y:S02]  /*0090*/  UIADD3 UR6, UP0, UR4, 0xf0, URZ ;  /* 0x000000f004067890 */ /* 0x000fe4000ff1e03f */
[----:B------:R-:W-:Y:S02]  /*00a0*/  UIADD3 UR8, UP1, UR4, 0x1f0, URZ ;  /* 0x000001f004087890 */ /* 0x000fe4000ff3e03f */
[----:B------:R-:W-:Y:S02]  /*00b0*/  UIADD3 UR4, UP2, UR4, 0x2f0, URZ ;  /* 0x000002f004047890 */ /* 0x000fe4000ff5e03f */
[----:B------:R-:W-:Y:S02]  /*00c0*/  UIADD3.X UR7, URZ, UR5, URZ, UP0, !UPT ;  /* 0x000000053f077290 */ /* 0x000fe400087fe43f */
[----:B------:R-:W-:-:S02]  /*00d0*/  UIADD3.X UR9, URZ, UR5, URZ, UP1, !UPT ;  /* 0x000000053f097290 */ /* 0x000fc40008ffe43f */
[----:B------:R-:W-:-:S05]  /*00e0*/  UIADD3.X UR5, URZ, UR5, URZ, UP2, !UPT ;  /* 0x000000053f057290 */ /* 0x000fca00097fe43f */
[----:B------:R1:W-:Y:S02]  /*00f0*/  UTMACCTL.PF [UR6] ;  /* 0x00000000060079b9 */ /* 0x0003e40008040000 */
[----:B------:R1:W-:Y:S02]  /*0100*/  UTMACCTL.PF [UR8] ;  /* 0x00000000080079b9 */ /* 0x0003e40008040000 */
[----:B------:R1:W-:Y:S02]  /*0110*/  UTMACCTL.PF [UR4] ;  /* 0x00000000040079b9 */ /* 0x0003e40008040000 */
[----:B-1----:R-:W-:Y:S01]  /*0120*/  NOP ;  /* 0x0000000000007918 */ /* 0x002fe20000000000 */
.L_x_1:
[----:B------:R-:W-:Y:S05]  /*0130*/  BSYNC B0 ;  /* 0x0000000000007941 */ /* 0x000fea0003800000 */
.L_x_0:
[----:B------:R-:W1:Y:S02]  /*0140*/  SHFL.IDX PT, R0, R184, RZ, 0x1f ;  /* 0x00001fffb8007589 */ /* 0x000e6400000e0000 */
[----:B-1----:R-:W-:-:S13]  /*0150*/  ISETP.NE.AND P0, PT, R0, RZ, PT ;  /* 0x000000ff0000720c */ /* 0x002fda0003f05270 */
[----:B------:R-:W-:Y:S05]  /*0160*/  @P0 BRA `(.L_x_2) ;  /* 0x0000000000400947 */ /* 0x000fea0003800000 */
[----:B------:R-:W1:Y:S01]  /*0170*/  S2UR UR8, SR_CgaCtaId ;  /* 0x00000000000879c3 */ /* 0x000e620000008800 */
[----:B------:R-:W-:Y:S01]  /*0180*/  UMOV UR4, 0x400 ;  /* 0x0000040000047882 */ /* 0x000fe20000000000 */
[----:B------:R-:W-:Y:S01]  /*0190*/  UMOV UR5, 0x1 ;  /* 0x0000000100057882 */ /* 0x000fe20000000000 */
[----:B------:R-:W-:Y:S01]  /*01a0*/  UMOV UR6, 0x80 ;  /* 0x0000008000067882 */ /* 0x000fe20000000000 */
[----:B------:R-:W-:Y:S01]  /*01b0*/  ELECT P0, URZ, PT ;  /* 0x00000000003f782f */ /* 0x000fe20003800000 */
[----:B------:R-:W-:-:S04]  /*01c0*/  UIADD3 UR6, -UR6, 0x100000, URZ ;  /* 0x0010000006067890 */ /* 0x000fc8000fffe13f */
[----:B------:R-:W-:Y:S02]  /*01d0*/  USHF.L.U32 UR7, UR6, 0xb, URZ ;  /* 0x0000000b06077899 */ /* 0x000fe4000800063f */
[----:B------:R-:W-:Y:S02]  /*01e0*/  USHF.L.U32 UR6, UR6, 0x1, URZ ;  /* 0x0000000106067899 */ /* 0x000fe4000800063f */
[----:B-1----:R-:W-:Y:S02]  /*01f0*/  ULEA UR8, UR8, UR4, 0x18 ;  /* 0x0000000408087291 */ /* 0x002fe4000f8ec03f */
[----:B------:R-:W-:-:S04]  /*0200*/  UIADD3 UR4, -UR5, 0x100000, URZ ;  /* 0x0010000005047890 */ /* 0x000fc8000fffe13f */
[----:B------:R-:W-:Y:S02]  /*0210*/  USHF.L.U32 UR5, UR4, 0xb, URZ ;  /* 0x0000000b04057899 */ /* 0x000fe4000800063f */
[----:B------:R-:W-:Y:S01]  /*0220*/  USHF.L.U32 UR4, UR4, 0x1, URZ ;  /* 0x0000000104047899 */ /* 0x000fe2000800063f */
[----:B------:R-:W1:Y:S11]  /*0230*/  FENCE.VIEW.ASYNC.S ;  /* 0x00000000000073c6 */ /* 0x000e760000000000 */
[----:B-1----:R1:W2:Y:S01]  /*0240*/  SYNCS.EXCH.64 URZ, [UR8+0x28040], UR4 ;  /* 0x02804004083f75b2 */ /* 0x0022a20008000100 */
[----:B------:R1:W3:Y:S01]  /*0250*/  SYNCS.EXCH.64 URZ, [UR8+0x28048], UR6 ;  /* 0x02804806083f75b2 */ /* 0x0002e20008000100 */
[----:B------:R-:W-:Y:S01]  /*0260*/  NOP ;  /* 0x0000000000007918 */ /* 0x000fe20000000000 */
.L_x_2:
[----:B------:R-:W4:Y:S01]  /*0270*/  SHFL.IDX PT, R0, R184, RZ, 0x1f ;  /* 0x00001fffb8007589 */ /* 0x000f2200000e0000 */
[----:B------:R-:W-:Y:S01]  /*0280*/  NOP ;  /* 0x0000000000007918 */ /* 0x000fe20000000000 */
[----:B----4-:R-:W-:-:S13]  /*0290*/  ISETP.NE.AND P0, PT, R0, RZ, PT ;  /* 0x000000ff0000720c */ /* 0x010fda0003f05270 */
[----:B------:R-:W-:Y:S05]  /*02a0*/  @P0 BRA `(.L_x_3) ;  /* 0x0000000000580947 */ /* 0x000fea0003800000 */
[----:B-1----:R-:W1:Y:S01]  /*02b0*/  S2UR UR5, SR_CgaCtaId ;  /* 0x00000000000579c3 */ /* 0x002e620000008800 */
[----:B------:R-:W-:Y:S01]  /*02c0*/  UMOV UR4, 0x400 ;  /* 0x0000040000047882 */ /* 0x000fe20000000000 */
[----:B------:R-:W-:Y:S01]  /*02d0*/  UMOV UR6, 0x1 ;  /* 0x0000000100067882 */ /* 0x000fe20000000000 */
[----:B------:R-:W-:Y:S01]  /*02e0*/  UMOV UR7, 0x80 ;  /* 0x0000008000077882 */ /* 0x000fe20000000000 */
[----:B------:R-:W-:Y:S01]  /*02f0*/  ELECT P0, URZ, PT ;  /* 0x00000000003f782f */ /* 0x000fe20003800000 */
[----:B-1----:R-:W-:Y:S02]  /*0300*/  ULEA UR8, UR5, UR4, 0x18 ;  /* 0x0000000405087291 */ /* 0x002fe4000f8ec03f */
[----:B------:R-:W-:-:S04]  /*0310*/  UIADD3 UR4, -UR6, 0x100000, URZ ;  /* 0x0010000006047890 */ /* 0x000fc8000fffe13f */
[----:B------:R-:W-:Y:S02]  /*0320*/  USHF.L.U32 UR5, UR4, 0xb, URZ ;  /* 0x0000000b04057899 */ /* 0x000fe4000800063f */
[----:B------:R-:W-:Y:S02]  /*0330*/  USHF.L.U32 UR4, UR4, 0x1, URZ ;  /* 0x0000000104047899 */ /* 0x000fe4000800063f */
[----:B------:R-:W-:-:S04]  /*0340*/  UIADD3 UR6, -UR7, 0x100000, URZ ;  /* 0x0010000007067890 */ /* 0x000fc8000fffe13f */
[----:B------:R-:W-:Y:S02]  /*0350*/  USHF.L.U32 UR7, UR6, 0xb, URZ ;  /* 0x0000000b06077899 */ /* 0x000fe4000800063f */
[----:B------:R-:W-:Y:S01]  /*0360*/  USHF.L.U32 UR6, UR6, 0x1, URZ ;  /* 0x0000000106067899 */ /* 0x000fe2000800063f */
[----:B------:R-:W1:Y:S03]  /*0370*/  FENCE.VIEW.ASYNC.S ;  /* 0x00000000000073c6 */ /* 0x000e660000000000 */
[----:B-1----:R4:W1:Y:S08]  /*0380*/  SYNCS.EXCH.64 URZ, [UR8+0x28000], UR4 ;  /* 0x02800004083f75b2 */ /* 0x0028700008000100 */
[----:B------:R4:W1:Y:S01]  /*0390*/  SYNCS.EXCH.64 URZ, [UR8+0x28020], UR6 ;  /* 0x02802006083f75b2 */ /* 0x0008620008000100 */
[----:B------:R4:W1:Y:S01]  /*03a0*/  SYNCS.EXCH.64 URZ, [UR8+0x28008], UR4 ;  /* 0x02800804083f75b2 */ /* 0x0008620008000100 */
[----:B------:R4:W1:Y:S01]  /*03b0*/  SYNCS.EXCH.64 URZ, [UR8+0x28028], UR6 ;  /* 0x02802806083f75b2 */ /* 0x0008620008000100 */
[----:B------:R4:W1:Y:S01]  /*03c0*/  SYNCS.EXCH.64 URZ, [UR8+0x28010], UR4 ;  /* 0x02801004083f75b2 */ /* 0x0008620008000100 */
[----:B------:R4:W1:Y:S01]  /*03d0*/  SYNCS.EXCH.64 URZ, [UR8+0x28030], UR6 ;  /* 0x02803006083f75b2 */ /* 0x0008620008000100 */
[----:B------:R4:W1:Y:S01]  /*03e0*/  SYNCS.EXCH.64 URZ, [UR8+0x28018], UR4 ;  /* 0x02801804083f75b2 */ /* 0x0008620008000100 */
[----:B------:R4:W1:Y:S02]  /*03f0*/  SYNCS.EXCH.64 URZ, [UR8+0x28038], UR6 ;  /* 0x02803806083f75b2 */ /* 0x0008640008000100 */
[----:B----4-:R-:W-:Y:S01]  /*0400*/  NOP ;  /* 0x0000000000007918 */ /* 0x010fe20000000000 */
.L_x_3:
        /* <DEDUP_REMOVED lines=26> */
.L_x_4:
[----:B------:R-:W4:Y:S01]  /*05b0*/  S2UR UR43, SR_CTAID.X ;  /* 0x00000000002b79c3 */ /* 0x000f220000002500 */
[----:B------:R-:W5:Y:S01]  /*05c0*/  SHFL.IDX PT, R184, R184, RZ, 0x1f ;  /* 0x00001fffb8b87589 */ /* 0x000f6200000e0000 */
[----:B-1----:R-:W-:Y:S01]  /*05d0*/  ULDC UR4, c[0x0][0x28c] ;  /* 0x0000a30000047ab9 */ /* 0x002fe20000000800 */
[----:B------:R-:W-:Y:S02]  /*05e0*/  ELECT P0, URZ, PT ;  /* 0x00000000003f782f */ /* 0x000fe40003800000 */
[----:B------:R-:W-:Y:S01]  /*05f0*/  SHF.R.S32.HI R3, RZ, 0x1f, R16 ;  /* 0x0000001fff037819 */ /* 0x000fe20000011410 */
[----:B------:R-:W-:Y:S01]  /*0600*/  UIADD3 UR4, UR4, 0x3f, URZ ;  /* 0x0000003f04047890 */ /* 0x000fe2000fffe03f */
[----:B------:R-:W-:Y:S01]  /*0610*/  NOP ;  /* 0x0000000000007918 */ /* 0x000fe20000000000 */
[----:B------:R-:W-:Y:S01]  /*0620*/  BSSY B0, `(.L_x_5) ;  /* 0x0000041000007945 */ /* 0x000fe20003800000 */
[----:B------:R-:W-:Y:S01]  /*0630*/  LEA.HI R3, R3, R16, RZ, 0x7 ;  /* 0x0000001003037211 */ /* 0x000fe200078f38ff */
[----:B------:R-:W-:Y:S01]  /*0640*/  USHF.R.S32.HI UR5, URZ, 0x1f, UR4 ;  /* 0x0000001f3f057899 */ /* 0x000fe20008011404 */
[----:B------:R-:W1:Y:S01]  /*0650*/  S2UR UR36, SR_CTAID.Y ;  /* 0x00000000002479c3 */ /* 0x000e620000002600 */
[----:B------:R-:W-:-:S02]  /*0660*/  MOV R23, RZ ;  /* 0x000000ff00177202 */ /* 0x000fc40000000f00 */
[----:B------:R-:W-:Y:S01]  /*0670*/  ULEA.HI UR5, UR5, UR4, URZ, 0x6 ;  /* 0x0000000405057291 */ /* 0x000fe2000f8f303f */
[----:B------:R-:W-:-:S03]  /*0680*/  LOP3.LUT R3, R3, 0xffffff80, RZ, 0xc0, !PT ;  /* 0xffffff8003037812 */ /* 0x000fc600078ec0ff */
[----:B------:R-:W-:Y:S01]  /*0690*/  USHF.R.S32.HI UR5, URZ, 0x6, UR5 ;  /* 0x000000063f057899 */ /* 0x000fe20008011405 */
[----:B------:R-:W1:Y:S01]  /*06a0*/  S2UR UR37, SR_CTAID.Z ;  /* 0x00000000002579c3 */ /* 0x000e620000002700 */
[----:B------:R-:W-:Y:S01]  /*06b0*/  IADD3 R22, R16, -R3, RZ ;  /* 0x8000000310167210 */ /* 0x000fe20007ffe0ff */
[----:B----4-:R-:W-:-:S06]  /*06c0*/  USHF.L.U32 UR43, UR43, 0x6, URZ ;  /* 0x000000062b2b7899 */ /* 0x010fcc000800063f */
[----:B--23--:R-:W-:Y:S01]  /*06d0*/  BAR.SYNC.DEFER_BLOCKING 0x0 ;  /* 0x0000000000007b1d */ /* 0x00cfe20000010000 */
[----:B-----5:R-:W-:Y:S02]  /*06e0*/  ISETP.EQ.AND P1, PT, R184, RZ, P0 ;  /* 0x000000ffb800720c */ /* 0x020fe40000722270 */
[----:B------:R-:W-:-:S04]  /*06f0*/  MOV R0, UR43 ;  /* 0x0000002b00007c02 */ /* 0x000fc80008000f00 */
[----:B------:R-:W-:-:S04]  /*0700*/  IADD3 R0, R0, 0x7f, RZ ;  /* 0x0000007f00007810 */ /* 0x000fc80007ffe0ff */
[----:B------:R-:W-:-:S04]  /*0710*/  SHF.R.U32.HI R0, RZ, 0x6, R0 ;  /* 0x00000006ff007819 */ /* 0x000fc80000011600 */
[----:B------:R-:W-:Y:S01]  /*0720*/  VIMNMX R2, R0, UR5, PT ;  /* 0x0000000500027c48 */ /* 0x000fe2000bfe0100 */
[----:B-1----:R-:W-:Y:S06]  /*0730*/  @!P1 BRA `(.L_x_6) ;  /* 0x0000000000bc9947 */ /* 0x002fec0003800000 */
[----:B------:R-:W1:Y:S01]  /*0740*/  S2R R4, SR_CgaCtaId ;  /* 0x0000000000047919 */ /* 0x000e620000008800 */
[----:B------:R-:W-:Y:S02]  /*0750*/  MOV R3, 0x400 ;  /* 0x0000040000037802 */ /* 0x000fe40000000f00 */
[----:B------:R-:W-:Y:S02]  /*0760*/  MOV R5, 0x1 ;  /* 0x0000000100057802 */ /* 0x000fe40000000f00 */
[----:B------:R-:W-:Y:S02]  /*0770*/  ISETP.NE.AND P3, PT, R22, RZ, PT ;  /* 0x000000ff1600720c */ /* 0x000fe40003f65270 */
[----:B-1----:R-:W-:Y:S02]  /*0780*/  LEA R4, R4, R3, 0x18 ;  /* 0x0000000304047211 */ /* 0x002fe400078ec0ff */
[----:B------:R-:W-:-:S09]  /*0790*/  SHF.L.U32 R3, R5, 0x1f, RZ ;  /* 0x0000001f05037819 */ /* 0x000fd200000006ff */
.L_x_7:
[----:B-1----:R1:W2:Y:S02]  /*07a0*/  SYNCS.PHASECHK.TRANS64.TRYWAIT P2, [R4+URZ+0x28048], R3 ;  /* 0x02804803040075a7 */ /* 0x0022a4000804017f */
[----:B--2---:R-:W-:Y:S05]  /*07b0*/  @!P2 NANOSLEEP.SYNCS 0x989680 ;  /* 0x009896800000a95d */ /* 0x004fea0003900000 */
[----:B------:R-:W2:Y:S02]  /*07c0*/  @!P2 SYNCS.PHASECHK.TRANS64 P2, [R4+URZ+0x28048], R3 ;  /* 0x028048030400a5a7 */ /* 0x000ea4000804007f */
[----:B--2---:R-:W-:Y:S05]  /*07d0*/  @!P2 BRA `(.L_x_7) ;  /* 0xfffffffc00f0a947 */ /* 0x004fea000383ffff */
[----:B------:R-:W-:Y:S05]  /*07e0*/  @P3 BRA `(.L_x_8) ;  /* 0x0000000000143947 */ /* 0x000fea0003800000 */
[----:B------:R-:W-:Y:S01]  /*07f0*/  LOP3.LUT P2, RZ, R16, 0x1f, RZ, 0xc0, !PT ;  /* 0x0000001f10ff7812 */ /* 0x000fe2000784c0ff */
[----:B-1----:R-:W-:-:S04]  /*0800*/  IMAD.MOV.U32 R3, RZ, RZ, 0x8000 ;  /* 0x00008000ff037424 */ /* 0x002fc800078e00ff */
[----:B------:R2:W-:Y:S08]  /*0810*/  SYNCS.ARRIVE.TRANS64 RZ, [R4+URZ+0x28040], R3 ;  /* 0x0280400304ff79a7 */ /* 0x0005f0000800003f */
[----:B------:R-:W-:Y:S05]  /*0820*/  @!P2 BRA `(.L_x_8) ;  /* 0x000000000004a947 */ /* 0x000fea0003800000 */
[----:B------:R-:W-:Y:S01]  /*0830*/  BPT.TRAP 0x1 ;  /* 0x000000040000795c */ /* 0x000fe20000300000 */
.L_x_8:
[----:B------:R-:W-:Y:S01]  /*0840*/  R2UR UR40, R4 ;  /* 0x00000000042872ca */ /* 0x000fe200000e0000 */
[----:B------:R-:W-:Y:S01]  /*0850*/  ULDC.64 UR4, c[0x0][0x198] ;  /* 0x0000660000047ab9 */ /* 0x000fe20000000a00 */
[----:B------:R-:W-:Y:S01]  /*0860*/  UMOV UR6, 0x0 ;  /* 0x0000000000067882 */ /* 0x000fe20000000000 */
[----:B------:R-:W-:Y:S01]  /*0870*/  UIADD3 UR4, UP0, UR4, 0xf0, URZ ;  /* 0x000000f004047890 */ /* 0x000fe2000ff1e03f */
[----:B------:R-:W-:Y:S01]  /*0880*/  UMOV UR7, 0x10000000 ;  /* 0x1000000000077882 */ /* 0x000fe20000000000 */
[----:B------:R-:W-:Y:S02]  /*0890*/  UMOV UR42, URZ ;  /* 0x0000003f002a7c82 */ /* 0x000fe40008000000 */
[----:B------:R-:W-:Y:S01]  /*08a0*/  UIADD3.X UR5, URZ, UR5, URZ, UP0, !UPT ;  /* 0x000000053f057290 */ /* 0x000fe200087fe43f */
[----:B------:R-:W-:Y:S01]  /*08b0*/  UMOV UR44, UR36 ;  /* 0x00000024002c7c82 */ /* 0x000fe20008000000 */
[----:B------:R-:W-:Y:S01]  /*08c0*/  UMOV UR45, UR37 ;  /* 0x00000025002d7c82 */ /* 0x000fe20008000000 */
[----:B------:R-:W-:Y:S01]  /*08d0*/  UMOV UR18, 0x40 ;  /* 0x0000004000127882 */ /* 0x000fe20000000000 */
[----:B------:R-:W-:-:S02]  /*08e0*/  UMOV UR19, UR43 ;  /* 0x0000002b00137c82 */ /* 0x000fc40008000000 */
[----:B------:R-:W-:Y:S02]  /*08f0*/  UIADD3 UR41, UR40, 0x28040, URZ ;  /* 0x0002804028297890 */ /* 0x000fe4000fffe03f */
[----:B------:R-:W-:Y:S02]  /*0900*/  UIADD3 UR16, UR40, 0x2000, URZ ;  /* 0x0000200028107890 */ /* 0x000fe4000fffe03f */
[----:B------:R-:W-:Y:S02]  /*0910*/  UIADD3 UR8, UR40, 0x4000, URZ ;  /* 0x0000400028087890 */ /* 0x000fe4000fffe03f */
[----:B------:R-:W-:Y:S01]  /*0920*/  UIADD3 UR32, UR40, 0x6000, URZ ;  /* 0x0000600028207890 */ /* 0x000fe2000fffe03f */
[----:B------:R-:W-:Y:S01]  /*0930*/  UMOV UR20, UR36 ;  /* 0x0000002400147c82 */ /* 0x000fe20008000000 */
[----:B------:R-:W-:Y:S01]  /*0940*/  UMOV UR21, UR37 ;  /* 0x0000002500157c82 */ /* 0x000fe20008000000 */
[----:B------:R-:W-:Y:S01]  /*0950*/  UMOV UR17, UR41 ;  /* 0x0000002900117c82 */ /* 0x000fe20008000000 */
[----:B------:R-:W-:Y:S01]  /*0960*/  UMOV UR10, 0x80 ;  /* 0x00000080000a7882 */ /* 0x000fe20000000000 */
[----:B------:R-:W-:Y:S01]  /*0970*/  UMOV UR11, UR43 ;  /* 0x0000002b000b7c82 */ /* 0x000fe20008000000 */
[----:B------:R-:W-:Y:S01]  /*0980*/  UMOV UR12, UR36 ;  /* 0x00000024000c7c82 */ /* 0x000fe20008000000 */
[----:B------:R3:W-:Y:S01]  /*0990*/  UTMALDG.4D [UR40], [UR4], desc[UR6] ;  /* 0x00000628040075b4 */ /* 0x0007e20008019000 */
[----:B------:R-:W-:Y:S01]  /*09a0*/  UMOV UR13, UR37 ;  /* 0x00000025000d7c82 */ /* 0x000fe20008000000 */
[----:B------:R-:W-:Y:S01]  /*09b0*/  UMOV UR9, UR41 ;  /* 0x0000002900097c82 */ /* 0x000fe20008000000 */
[----:B------:R-:W-:Y:S01]  /*09c0*/  UMOV UR34, 0xc0 ;  /* 0x000000c000227882 */ /* 0x000fe20000000000 */
[----:B------:R-:W-:Y:S01]  /*09d0*/  UMOV UR35, UR43 ;  /* 0x0000002b00237c82 */ /* 0x000fe20008000000 */
[----:B------:R-:W-:Y:S01]  /*09e0*/  UMOV UR33, UR41 ;  /* 0x0000002900217c82 */ /* 0x000fe20008000000 */
[----:B------:R3:W-:Y:S01]  /*09f0*/  UTMALDG.4D [UR16], [UR4], desc[UR6] ;  /* 0x00000610040075b4 */ /* 0x0007e20008019000 */
[----:B------:R3:W-:Y:S01]  /*0a00*/  UTMALDG.4D [UR8], [UR4], desc[UR6] ;  /* 0x00000608040075b4 */ /* 0x0007e20008019000 */
[----:B------:R3:W-:Y:S02]  /*0a10*/  UTMALDG.4D [UR32], [UR4], desc[UR6] ;  /* 0x00000620040075b4 */ /* 0x0007e40008019000 */
[----:B---3--:R-:W-:Y:S01]  /*0a20*/  NOP ;  /* 0x0000000000007918 */ /* 0x008fe20000000000 */
.L_x_6:
[----:B------:R-:W-:Y:S05]  /*0a30*/  BSYNC B0 ;  /* 0x0000000000007941 */ /* 0x000fea0003800000 */
.L_x_5:
[----:B------:R-:W-:Y:S01]  /*0a40*/  BSSY B0, `(.L_x_9) ;  /* 0x00000ed000007945 */ /* 0x000fe20003800000 */
[----:B------:R-:W-:Y:S02]  /*0a50*/  SHF.L.U32 R17, R2, 0x1, RZ ;  /* 0x0000000102117819 */ /* 0x000fe400000006ff */
[----:B------:R-:W-:Y:S02]  /*0a60*/  MOV R7, 0x1 ;  /* 0x0000000100077802 */ /* 0x000fe40000000f00 */
[----:B------:R-:W-:Y:S02]  /*0a70*/  MOV R6, 0x1 ;  /* 0x0000000100067802 */ /* 0x000fe40000000f00 */
[----:B------:R-:W-:Y:S01]  /*0a80*/  MOV R5, RZ ;  /* 0x000000ff00057202 */ /* 0x000fe20000000f00 */
[----:B------:R-:W-:Y:S06]  /*0a90*/  @!P1 BRA `(.L_x_10) ;  /* 0x0000000c009c9947 */ /* 0x000fec0003800000 */
[----:B------:R-:W-:Y:S01]  /*0aa0*/  ISETP.GE.AND P1, PT, R2, 0x1, PT ;  /* 0x000000010200780c */ /* 0x000fe20003f26270 */
[----:B------:R-:W-:Y:S01]  /*0ab0*/  IMAD.MOV.U32 R5, RZ, RZ, RZ ;  /* 0x000000ffff057224 */ /* 0x000fe200078e00ff */
[----:B------:R-:W-:Y:S02]  /*0ac0*/  LOP3.LUT R9, R16, 0x1f, RZ, 0xc0, !PT ;  /* 0x0000001f10097812 */ /* 0x000fe400078ec0ff */
[----:B------:R-:W-:-:S09]  /*0ad0*/  MOV R23, RZ ;  /* 0x000000ff00177202 */ /* 0x000fd20000000f00 */
[----:B------:R-:W-:Y:S05]  /*0ae0*/  @!P1 BRA `(.L_x_11) ;  /* 0x0000000400a09947 */ /* 0x000fea0003800000 */
[----:B-12---:R-:W1:Y:S01]  /*0af0*/  S2R R4, SR_CgaCtaId ;  /* 0x0000000000047919 */ /* 0x006e620000008800 */
[----:B------:R-:W-:Y:S02]  /*0b00*/  MOV R3, 0x400 ;  /* 0x0000040000037802 */ /* 0x000fe40000000f00 */
[----:B------:R-:W-:Y:S02]  /*0b10*/  MOV R6, 0x1 ;  /* 0x0000000100067802 */ /* 0x000fe40000000f00 */
[----:B------:R-:W-:Y:S02]  /*0b20*/  ISETP.NE.AND P2, PT, R22, RZ, PT ;  /* 0x000000ff1600720c */ /* 0x000fe40003f45270 */
[----:B------:R-:W-:Y:S02]  /*0b30*/  MOV R5, 0x1 ;  /* 0x0000000100057802 */ /* 0x000fe40000000f00 */
[----:B-1----:R-:W-:Y:S02]  /*0b40*/  LEA R3, R4, R3, 0x18 ;  /* 0x0000000304037211 */ /* 0x002fe400078ec0ff */
[----:B------:R-:W-:-:S07]  /*0b50*/  SHF.L.U32 R4, R6, 0x1f, RZ ;  /* 0x0000001f06047819 */ /* 0x000fce00000006ff */
.L_x_12:
[----:B-1----:R1:W2:Y:S02]  /*0b60*/  SYNCS.PHASECHK.TRANS64.TRYWAIT P1, [R3+URZ+0x28020], R4 ;  /* 0x02802004030075a7 */ /* 0x0022a4000802017f */
[----:B--2---:R-:W-:Y:S05]  /*0b70*/  @!P1 NANOSLEEP.SYNCS 0x989680 ;  /* 0x009896800000995d */ /* 0x004fea0003900000 */
[----:B------:R-:W2:Y:S02]  /*0b80*/  @!P1 SYNCS.PHASECHK.TRANS64 P1, [R3+URZ+0x28020], R4 ;  /* 0x02802004030095a7 */ /* 0x000ea4000802007f */
[----:B--2---:R-:W-:Y:S05]  /*0b90*/  @!P1 BRA `(.L_x_12) ;  /* 0xfffffffc00f09947 */ /* 0x004fea000383ffff */
[----:B------:R-:W-:Y:S05]  /*0ba0*/  @P2 BRA `(.L_x_13) ;  /* 0x0000000000142947 */ /* 0x000fea0003800000 */
[----:B------:R-:W-:Y:S02]  /*0bb0*/  ISETP.NE.AND P1, PT, R9, RZ, PT ;  /* 0x000000ff0900720c */ /* 0x000fe40003f25270 */
[----:B-1----:R-:W-:-:S04]  /*0bc0*/  MOV R4, 0x8000 ;  /* 0x0000800000047802 */ /* 0x002fc80000000f00 */
[----:B------:R2:W-:Y:S07]  /*0bd0*/  SYNCS.ARRIVE.TRANS64 RZ, [R3+URZ+0x28000], R4 ;  /* 0x0280000403ff79a7 */ /* 0x0005ee000800003f */
[----:B------:R-:W-:Y:S05]  /*0be0*/  @!P1 BRA `(.L_x_13) ;  /* 0x0000000000049947 */ /* 0x000fea0003800000 */
[----:B------:R-:W-:Y:S01]  /*0bf0*/  BPT.TRAP 0x1 ;  /* 0x000000040000795c */ /* 0x000fe20000300000 */
.L_x_13:
[----:B------:R-:W-:Y:S01]  /*0c00*/  R2UR UR32, R3 ;  /* 0x00000000032072ca */ /* 0x000fe200000e0000 */
[----:B------:R-:W-:Y:S01]  /*0c10*/  ULDC.64 UR4, c[0x0][0x198] ;  /* 0x0000660000047ab9 */ /* 0x000fe20000000a00 */
[----:B-12---:R-:W1:Y:S01]  /*0c20*/  S2R R4, SR_CgaCtaId ;  /* 0x0000000000047919 */ /* 0x006e620000008800 */
[----:B------:R-:W-:Y:S01]  /*0c30*/  UIADD3 UR4, UP0, UR4, 0x1f0, URZ ;  /* 0x000001f004047890 */ /* 0x000fe2000ff1e03f */
[----:B------:R-:W-:Y:S01]  /*0c40*/  MOV R3, 0x400 ;  /* 0x0000040000037802 */ /* 0x000fe20000000f00 */
[----:B------:R-:W-:Y:S01]  /*0c50*/  UMOV UR27, URZ ;  /* 0x0000003f001b7c82 */ /* 0x000fe20008000000 */
[----:B------:R-:W-:Y:S01]  /*0c60*/  UMOV UR6, 0x0 ;  /* 0x0000000000067882 */ /* 0x000fe20000000000 */
[----:B------:R-:W-:Y:S01]  /*0c70*/  UIADD3.X UR5, URZ, UR5, URZ, UP0, !UPT ;  /* 0x000000053f057290 */ /* 0x000fe200087fe43f */
[----:B------:R-:W-:Y:S01]  /*0c80*/  MOV R6, 0x1 ;  /* 0x0000000100067802 */ /* 0x000fe20000000f00 */
[----:B------:R-:W-:Y:S01]  /*0c90*/  UMOV UR7, 0x10000000 ;  /* 0x1000000000077882 */ /* 0x000fe20000000000 */
[----:B------:R-:W-:Y:S01]  /*0ca0*/  UMOV UR26, URZ ;  /* 0x0000003f001a7c82 */ /* 0x000fe20008000000 */
[----:B------:R-:W-:Y:S01]  /*0cb0*/  UMOV UR28, UR36 ;  /* 0x00000024001c7c82 */ /* 0x000fe20008000000 */
[----:B------:R-:W-:Y:S01]  /*0cc0*/  UMOV UR29, UR37 ;  /* 0x00000025001d7c82 */ /* 0x000fe20008000000 */
[----:B------:R-:W-:Y:S01]  /*0cd0*/  UIADD3 UR24, UR32, 0x8000, URZ ;  /* 0x0000800020187890 */ /* 0x000fe2000fffe03f */
[----:B------:R-:W-:Y:S01]  /*0ce0*/  ISETP.NE.AND P2, PT, R22, RZ, PT ;  /* 0x000000ff1600720c */ /* 0x000fe20003f45270 */
[----:B------:R-:W-:Y:S01]  /*0cf0*/  UIADD3 UR25, UR32, 0x28000, URZ ;  /* 0x0002800020197890 */ /* 0x000fe2000fffe03f */
[----:B------:R-:W-:Y:S01]  /*0d00*/  MOV R23, 0x1 ;  /* 0x0000000100177802 */ /* 0x000fe20000000f00 */
[----:B------:R-:W-:Y:S01]  /*0d10*/  UIADD3 UR16, UR32, 0xa000, URZ ;  /* 0x0000a00020107890 */ /* 0x000fe2000fffe03f */
[----:B------:R-:W-:Y:S01]  /*0d20*/  SHF.L.U32 R6, R6, 0x1f, RZ ;  /* 0x0000001f06067819 */ /* 0x000fe200000006ff */
[----:B------:R-:W-:-:S02]  /*0d30*/  UIADD3 UR8, UR32, 0xc000, URZ ;  /* 0x0000c00020087890 */ /* 0x000fc4000fffe03f */
[----:B------:R-:W-:Y:S01]  /*0d40*/  UIADD3 UR32, UR32, 0xe000, URZ ;  /* 0x0000e00020207890 */ /* 0x000fe2000fffe03f */
[----:B------:R-:W-:Y:S01]  /*0d50*/  UMOV UR18, 0x40 ;  /* 0x0000004000127882 */ /* 0x000fe20000000000 */
[----:B------:R-:W-:Y:S01]  /*0d60*/  UMOV UR20, UR36 ;  /* 0x0000002400147c82 */ /* 0x000fe20008000000 */
        /* <DEDUP_REMOVED lines=12> */
[----:B-1----:R-:W-:Y:S01]  /*0e30*/  LEA R4, R4, R3, 0x18 ;  /* 0x0000000304047211 */ /* 0x002fe200078ec0ff */
[----:B------:R2:W-:Y:S04]  /*0e40*/  UTMALDG.4D [UR16], [UR4], desc[UR6] ;  /* 0x00000610040075b4 */ /* 0x0005e80008019000 */
[----:B------:R-:W-:Y:S01]  /*0e50*/  IMAD R3, R5, 0x8, R4 ;  /* 0x0000000805037824 */ /* 0x000fe200078e0204 */
[----:B------:R2:W-:Y:S01]  /*0e60*/  UTMALDG.4D [UR8], [UR4], desc[UR6] ;  /* 0x00000608040075b4 */ /* 0x0005e20008019000 */
[----:B------:R2:W-:Y:S02]  /*0e70*/  UTMALDG.4D [UR32], [UR4], desc[UR6] ;  /* 0x00000620040075b4 */ /* 0x0005e40008019000 */
[----:B--2---:R-:W-:-:S03]  /*0e80*/  NOP ;  /* 0x0000000000007918 */ /* 0x004fc60000000000 */
.L_x_14:
        /* <DEDUP_REMOVED lines=10> */
.L_x_15:
[----:B------:R-:W-:Y:S01]  /*0f30*/  LEA R4, R5, R4, 0xf ;  /* 0x0000000405047211 */ /* 0x000fe200078e78ff */
[----:B------:R-:W-:Y:S01]  /*0f40*/  ULDC.64 UR4, c[0x0][0x198] ;  /* 0x0000660000047ab9 */ /* 0x000fe20000000a00 */
[----:B------:R-:W-:Y:S01]  /*0f50*/  R2UR UR25, R3 ;  /* 0x00000000031972ca */ /* 0x000fe200000e0000 */
[----:B------:R-:W-:Y:S01]  /*0f60*/  UIADD3 UR4, UP0, UR4, 0x2f0, URZ ;  /* 0x000002f004047890 */ /* 0x000fe2000ff1e03f */
[----:B------:R-:W-:Y:S01]  /*0f70*/  R2UR UR32, R4 ;  /* 0x00000000042072ca */ /* 0x000fe200000e0000 */
[----:B------:R-:W-:Y:S01]  /*0f80*/  UMOV UR27, URZ ;  /* 0x0000003f001b7c82 */ /* 0x000fe20008000000 */
[----:B------:R-:W-:Y:S01]  /*0f90*/  UMOV UR6, 0x0 ;  /* 0x0000000000067882 */ /* 0x000fe20000000000 */
[----:B------:R-:W-:Y:S01]  /*0fa0*/  UIADD3.X UR5, URZ, UR5, URZ, UP0, !UPT ;  /* 0x000000053f057290 */ /* 0x000fe200087fe43f */
[----:B------:R-:W-:Y:S01]  /*0fb0*/  IADD3 R5, R5, 0x1, RZ ;  /* 0x0000000105057810 */ /* 0x000fe20007ffe0ff */
[----:B------:R-:W-:Y:S01]  /*0fc0*/  UMOV UR7, 0x10000000 ;  /* 0x1000000000077882 */ /* 0x000fe20000000000 */
[----:B------:R-:W-:Y:S01]  /*0fd0*/  UMOV UR26, URZ ;  /* 0x0000003f001a7c82 */ /* 0x000fe20008000000 */
[----:B------:R-:W-:Y:S01]  /*0fe0*/  UMOV UR28, UR36 ;  /* 0x00000024001c7c82 */ /* 0x000fe20008000000 */
[----:B------:R-:W-:Y:S01]  /*0ff0*/  UMOV UR29, UR37 ;  /* 0x00000025001d7c82 */ /* 0x000fe20008000000 */
[----:B------:R-:W-:Y:S01]  /*1000*/  UMOV UR18, 0x40 ;  /* 0x0000004000127882 */ /* 0x000fe20000000000 */
[----:B------:R-:W-:Y:S01]  /*1010*/  UMOV UR20, UR36 ;  /* 0x0000002400147c82 */ /* 0x000fe20008000000 */
[----:B------:R-:W-:-:S02]  /*1020*/  UIADD3 UR25, UR25, 0x28000, URZ ;  /* 0x0002800019197890 */ /* 0x000fc4000fffe03f */
        /* <DEDUP_REMOVED lines=20> */
.L_x_11:
[----:B------:R-:W-:Y:S02]  /*1170*/  ISETP.GE.AND P1, PT, R2, 0x2, PT ;  /* 0x000000020200780c */ /* 0x000fe40003f26270 */
[----:B-12---:R-:W-:-:S11]  /*1180*/  MOV R6, 0x1 ;  /* 0x0000000100067802 */ /* 0x006fd60000000f00 */
[----:B------:R-:W-:Y:S05]  /*1190*/  @!P1 BRA `(.L_x_16) ;  /* 0x0000000400d09947 */ /* 0x000fea0003800000 */
[----:B------:R-:W1:Y:S01]  /*11a0*/  S2R R4, SR_CgaCtaId ;  /* 0x0000000000047919 */ /* 0x000e620000008800 */
[----:B------:R-:W-:Y:S02]  /*11b0*/  MOV R3, 0x400 ;  /* 0x0000040000037802 */ /* 0x000fe40000000f00 */
[----:B------:R-:W-:Y:S02]  /*11c0*/  MOV R6, 0x1 ;  /* 0x0000000100067802 */ /* 0x000fe40000000f00 */
[----:B------:R-:W-:Y:S02]  /*11d0*/  ISETP.NE.AND P2, PT, R22, RZ, PT ;  /* 0x000000ff1600720c */ /* 0x000fe40003f45270 */
[----:B------:R-:W-:Y:S02]  /*11e0*/  SHF.L.U32 R6, R6, 0x1f, RZ ;  /* 0x0000001f06067819 */ /* 0x000fe400000006ff */
[----:B-1----:R-:W-:-:S05]  /*11f0*/  LEA R4, R4, R3, 0x18 ;  /* 0x0000000304047211 */ /* 0x002fca00078ec0ff */
[----:B------:R-:W-:-:S07]  /*1200*/  IMAD R3, R5, 0x8, R4 ;  /* 0x0000000805037824 */ /* 0x000fce00078e0204 */
.L_x_17:
        /* <DEDUP_REMOVED lines=10> */
.L_x_18:
[----:B------:R-:W-:Y:S01]  /*12b0*/  LEA R4, R5, R4, 0xf ;  /* 0x0000000405047211 */ /* 0x000fe200078e78ff */
[----:B------:R-:W-:Y:S01]  /*12c0*/  ULDC.64 UR4, c[0x0][0x198] ;  /* 0x0000660000047ab9 */ /* 0x000fe20000000a00 */
[----:B------:R-:W-:Y:S01]  /*12d0*/  R2UR UR27, R23 ;  /* 0x00000000171b72ca */ /* 0x000fe200000e0000 */
[----:B------:R-:W-:Y:S01]  /*12e0*/  UIADD3 UR4, UP0, UR4, 0x1f0, URZ ;  /* 0x000001f004047890 */ /* 0x000fe2000ff1e03f */
[----:B------:R-:W-:Y:S01]  /*12f0*/  R2UR UR25, R3 ;  /* 0x00000000031972ca */ /* 0x000fe200000e0000 */
[----:B------:R-:W-:Y:S01]  /*1300*/  UMOV UR6, 0x0 ;  /* 0x0000000000067882 */ /* 0x000fe20000000000 */
[----:B------:R-:W-:Y:S01]  /*1310*/  R2UR UR32, R4 ;  /* 0x00000000042072ca */ /* 0x000fe200000e0000 */
[----:B------:R-:W-:Y:S01]  /*1320*/  UIADD3.X UR5, URZ, UR5, URZ, UP0, !UPT ;  /* 0x000000053f057290 */ /* 0x000fe200087fe43f */
[----:B------:R-:W3:Y:S01]  /*1330*/  S2R R4, SR_CgaCtaId ;  /* 0x0000000000047919 */ /* 0x000ee20000008800 */
[----:B------:R-:W-:Y:S01]  /*1340*/  UMOV UR7, 0x10000000 ;  /* 0x1000000000077882 */ /* 0x000fe20000000000 */
[----:B------:R-:W-:Y:S01]  /*1350*/  UMOV UR26, URZ ;  /* 0x0000003f001a7c82 */ /* 0x000fe20008000000 */
[----:B------:R-:W-:Y:S01]  /*1360*/  UMOV UR28, UR36 ;  /* 0x00000024001c7c82 */ /* 0x000fe20008000000 */
[----:B------:R-:W-:Y:S01]  /*1370*/  UMOV UR29, UR37 ;  /* 0x00000025001d7c82 */ /* 0x000fe20008000000 */
[----:B------:R-:W-:Y:S01]  /*1380*/  UMOV UR18, 0x40 ;  /* 0x0000004000127882 */ /* 0x000fe20000000000 */
[----:B------:R-:W-:Y:S01]  /*1390*/  UMOV UR20, UR36 ;  /* 0x0000002400147c82 */ /* 0x000fe20008000000 */
[----:B------:R-:W-:Y:S01]  /*13a0*/  USHF.L.U32 UR27, UR27, 0x6, URZ ;  /* 0x000000061b1b7899 */ /* 0x000fe2000800063f */
[----:B------:R-:W-:Y:S01]  /*13b0*/  IADD3 R5, R5, 0x1, RZ ;  /* 0x0000000105057810 */ /* 0x000fe20007ffe0ff */
[----:B------:R-:W-:Y:S01]  /*13c0*/  UIADD3 UR25, UR25, 0x28000, URZ ;  /* 0x0002800019197890 */ /* 0x000fe2000fffe03f */
[----:B-12---:R-:W-:Y:S01]  /*13d0*/  MOV R3, 0x400 ;  /* 0x0000040000037802 */ /* 0x006fe20000000f00 */
[----:B------:R-:W-:Y:S01]  /*13e0*/  UIADD3 UR24, UR32, 0x8000, URZ ;  /* 0x0000800020187890 */ /* 0x000fe2000fffe03f */
[C---:B------:R-:W-:Y:S01]  /*13f0*/  ISETP.NE.AND P2, PT, R5.reuse, 0x4, PT ;  /* 0x000000040500780c */ /* 0x040fe20003f45270 */
[----:B------:R-:W-:Y:S01]  /*1400*/  UIADD3 UR16, UR32, 0xa000, URZ ;  /* 0x0000a00020107890 */ /* 0x000fe2000fffe03f */
[C---:B------:R-:W-:Y:S01]  /*1410*/  ISETP.NE.AND P1, PT, R5.reuse, 0x4, PT ;  /* 0x000000040500780c */ /* 0x040fe20003f25270 */
[----:B------:R-:W-:Y:S01]  /*1420*/  UIADD3 UR8, UR32, 0xc000, URZ ;  /* 0x0000c00020087890 */ /* 0x000fe2000fffe03f */
[----:B------:R-:W-:Y:S01]  /*1430*/  SEL R5, R5, RZ, P2 ;  /* 0x000000ff05057207 */ /* 0x000fe20001000000 */
[----:B------:R-:W-:Y:S01]  /*1440*/  UIADD3 UR32, UR32, 0xe000, URZ ;  /* 0x0000e00020207890 */ /* 0x000fe2000fffe03f */
[----:B------:R-:W-:Y:S01]  /*1450*/  SEL R6, RZ, 0x1, !P1 ;  /* 0x00000001ff067807 */ /* 0x000fe20004800000 */
        /* <DEDUP_REMOVED lines=12> */
[----:B------:R-:W-:Y:S01]  /*1520*/  ISETP.NE.AND P3, PT, R22, RZ, PT ;  /* 0x000000ff1600720c */ /* 0x000fe20003f65270 */
[----:B------:R1:W-:Y:S01]  /*1530*/  UTMALDG.4D [UR16], [UR4], desc[UR6] ;  /* 0x00000610040075b4 */ /* 0x0003e20008019000 */
[----:B---3--:R-:W-:-:S02]  /*1540*/  LEA R4, R4, R3, 0x18 ;  /* 0x0000000304047211 */ /* 0x008fc400078ec0ff */
[----:B------:R-:W-:Y:S02]  /*1550*/  SHF.L.U32 R3, R6, 0x1f, RZ ;  /* 0x0000001f06037819 */ /* 0x000fe400000006ff */
[----:B------:R-:W-:Y:S01]  /*1560*/  LEA R8, R5, R4, 0x3 ;  /* 0x0000000405087211 */ /* 0x000fe200078e18ff */
[----:B------:R1:W-:Y:S01]  /*1570*/  UTMALDG.4D [UR8], [UR4], desc[UR6] ;  /* 0x00000608040075b4 */ /* 0x0003e20008019000 */
[----:B------:R1:W-:Y:S02]  /*1580*/  UTMALDG.4D [UR32], [UR4], desc[UR6] ;  /* 0x00000620040075b4 */ /* 0x0003e40008019000 */
[----:B-1----:R-:W-:-:S03]  /*1590*/  NOP ;  /* 0x0000000000007918 */ /* 0x002fc60000000000 */
.L_x_19:
        /* <DEDUP_REMOVED lines=10> */
.L_x_20:
[----:B------:R-:W-:Y:S01]  /*1640*/  IMAD R4, R5, 0x8000, R4 ;  /* 0x0000800005047824 */ /* 0x000fe200078e0204 */
[----:B------:R-:W-:Y:S01]  /*1650*/  R2UR UR27, R23 ;  /* 0x00000000171b72ca */ /* 0x000fe200000e0000 */
[----:B------:R-:W-:Y:S01]  /*1660*/  ULDC.64 UR4, c[0x0][0x198] ;  /* 0x0000660000047ab9 */ /* 0x000fe20000000a00 */
[----:B------:R-:W-:Y:S01]  /*1670*/  R2UR UR25, R8 ;  /* 0x00000000081972ca */ /* 0x000fe200000e0000 */
[----:B------:R-:W-:Y:S01]  /*1680*/  UIADD3 UR4, UP0, UR4, 0x2f0, URZ ;  /* 0x000002f004047890 */ /* 0x000fe2000ff1e03f */
[----:B------:R-:W-:Y:S01]  /*1690*/  R2UR UR32, R4 ;  /* 0x00000000042072ca */ /* 0x000fe200000e0000 */
[----:B------:R-:W-:Y:S01]  /*16a0*/  UMOV UR6, 0x0 ;  /* 0x0000000000067882 */ /* 0x000fe20000000000 */
[----:B------:R-:W-:Y:S01]  /*16b0*/  UMOV UR7, 0x10000000 ;  /* 0x1000000000077882 */ /* 0x000fe20000000000 */
[----:B------:R-:W-:Y:S01]  /*16c0*/  UIADD3.X UR5, URZ, UR5, URZ, UP0, !UPT ;  /* 0x000000053f057290 */ /* 0x000fe200087fe43f */
[----:B------:R-:W-:Y:S01]  /*16d0*/  IADD3 R5, R5, 0x1, RZ ;  /* 0x0000000105057810 */ /* 0x000fe20007ffe0ff */
[----:B------:R-:W-:Y:S01]  /*16e0*/  UMOV UR26, URZ ;  /* 0x0000003f001a7c82 */ /* 0x000fe20008000000 */
[----:B------:R-:W-:Y:S01]  /*16f0*/  UMOV UR28, UR36 ;  /* 0x00000024001c7c82 */ /* 0x000fe20008000000 */
[----:B------:R-:W-:Y:S01]  /*1700*/  UMOV UR29, UR37 ;  /* 0x00000025001d7c82 */ /* 0x000fe20008000000 */
[----:B------:R-:W-:Y:S01]  /*1710*/  UMOV UR18, 0x40 ;  /* 0x0000004000127882 */ /* 0x000fe20000000000 */
[----:B------:R-:W-:Y:S01]  /*1720*/  USHF.L.U32 UR27, UR27, 0x6, URZ ;  /* 0x000000061b1b7899 */ /* 0x000fe2000800063f */
[----:B------:R-:W-:Y:S01]  /*1730*/  ISETP.NE.AND P1, PT, R5, 0x4, PT ;  /* 0x000000040500780c */ /* 0x000fe20003f25270 */
[----:B------:R-:W-:Y:S01]  /*1740*/  UIADD3 UR25, UR25, 0x28000, URZ ;  /* 0x0002800019197890 */ /* 0x000fe2000fffe03f */
[----:B------:R-:W-:Y:S01]  /*1750*/  IADD3 R23, R23, 0x1, RZ ;  /* 0x0000000117177810 */ /* 0x000fe20007ffe0ff */
[----:B------:R-:W-:Y:S01]  /*1760*/  UIADD3 UR24, UR32, 0x8000, URZ ;  /* 0x0000800020187890 */ /* 0x000fe2000fffe03f */
[----:B-12---:R-:W-:Y:S01]  /*1770*/  SEL R3, RZ, 0x1, P1 ;  /* 0x00000001ff037807 */ /* 0x006fe20000800000 */
[----:B------:R-:W-:Y:S01]  /*1780*/  UIADD3 UR16, UR32, 0xa000, URZ ;  /* 0x0000a00020107890 */ /* 0x000fe2000fffe03f */
[----:B------:R-:W-:Y:S01]  /*1790*/  SEL R5, R5, RZ, P1 ;  /* 0x000000ff05057207 */ /* 0x000fe20000800000 */
[----:B------:R-:W-:Y:S01]  /*17a0*/  UIADD3 UR8, UR32, 0xc000, URZ ;  /* 0x0000c00020087890 */ /* 0x000fe2000fffe03f */
[----:B------:R-:W-:Y:S01]  /*17b0*/  LOP3.LUT R6, R6, R3, RZ, 0x3c, !PT ;  /* 0x0000000306067212 */ /* 0x000fe200078e3cff */
[----:B------:R-:W-:Y:S01]  /*17c0*/  UIADD3 UR32, UR32, 0xe000, URZ ;  /* 0x0000e00020207890 */ /* 0x000fe2000fffe03f */
        /* <DEDUP_REMOVED lines=16> */
[----:B-1----:R-:W-:Y:S01]  /*18d0*/  NOP ;  /* 0x0000000000007918 */ /* 0x002fe20000000000 */
.L_x_16:
[----:B------:R-:W-:-:S04]  /*18e0*/  SHF.L.U32 R17, R2, 0x1, RZ ;  /* 0x0000000102117819 */ /* 0x000fc800000006ff */
[----:B------:R-:W-:-:S04]  /*18f0*/  LOP3.LUT R17, R17, 0xfffffffe, RZ, 0x3c, !PT ;  /* 0xfffffffe11117812 */ /* 0x000fc800078e3cff */
[----:B------:R-:W-:-:S07]  /*1900*/  IADD3 R17, -R17, -0x6, RZ ;  /* 0xfffffffa11117810 */ /* 0x000fce0007ffe1ff */
.L_x_10:
[----:B------:R-:W-:Y:S05]  /*1910*/  BSYNC B0 ;  /* 0x0000000000007941 */ /* 0x000fea0003800000 */
.L_x_9:
[----:B------:R-:W3:Y:S01]  /*1920*/  S2R R9, SR_CgaCtaId ;  /* 0x0000000000097919 */ /* 0x000ee20000008800 */
[----:B------:R-:W-:Y:S02]  /*1930*/  MOV R2, 0x400 ;  /* 0x0000040000027802 */ /* 0x000fe40000000f00 */
[----:B-12---:R-:W-:Y:S02]  /*1940*/  MOV R4, RZ ;  /* 0x000000ff00047202 */ /* 0x006fe40000000f00 */
[----:B------:R-:W-:Y:S02]  /*1950*/  SHF.L.U32 R3, RZ, 0x1f, RZ ;  /* 0x0000001fff037819 */ /* 0x000fe400000006ff */
[----:B---3--:R-:W-:-:S07]  /*1960*/  LEA R2, R9, R2, 0x18 ;  /* 0x0000000209027211 */ /* 0x008fce00078ec0ff */
.L_x_21:
[----:B-1----:R1:W2:Y:S02]  /*1970*/  SYNCS.PHASECHK.TRANS64.TRYWAIT P1, [R2+URZ+0x28040], R3 ;  /* 0x02804003020075a7 */ /* 0x0022a4000802017f */
[----:B--2---:R-:W-:Y:S05]  /*1980*/  @!P1 NANOSLEEP.SYNCS 0x989680 ;  /* 0x009896800000995d */ /* 0x004fea0003900000 */
[----:B------:R-:W2:Y:S02]  /*1990*/  @!P1 SYNCS.PHASECHK.TRANS64 P1, [R2+URZ+0x28040], R3 ;  /* 0x02804003020095a7 */ /* 0x000ea4000802007f */
[----:B--2---:R-:W-:Y:S05]  /*19a0*/  @!P1 BRA `(.L_x_21) ;  /* 0xfffffffc00f09947 */ /* 0x004fea000383ffff */
[----:B------:R-:W2:Y:S01]  /*19b0*/  LDC R8, c[0x0][0x28c] ;  /* 0x0000a300ff087b82 */ /* 0x000ea20000000800 */
[----:B-1----:R-:W-:Y:S02]  /*19c0*/  SHF.R.S32.HI R3, RZ, 0x1f, R22 ;  /* 0x0000001fff037819 */ /* 0x002fe40000011416 */
[----:B--2---:R-:W-:Y:S02]  /*19d0*/  IADD3 R9, R8, 0x3f, RZ ;  /* 0x0000003f08097810 */ /* 0x004fe40007ffe0ff */
[----:B------:R-:W-:Y:S02]  /*19e0*/  LEA.HI R8, R3, R22, RZ, 0x5 ;  /* 0x0000001603087211 */ /* 0x000fe400078f28ff */
[----:B------:R-:W-:Y:S02]  /*19f0*/  SHF.R.S32.HI R10, RZ, 0x1f, R9 ;  /* 0x0000001fff0a7819 */ /* 0x000fe40000011409 */
[----:B------:R-:W-:Y:S02]  /*1a00*/  SHF.R.S32.HI R8, RZ, 0x5, R8 ;  /* 0x00000005ff087819 */ /* 0x000fe40000011408 */
[----:B------:R-:W-:-:S02]  /*1a10*/  LEA.HI R10, R10, R9, RZ, 0x6 ;  /* 0x000000090a0a7211 */ /* 0x000fc400078f30ff */
[----:B------:R-:W-:Y:S02]  /*1a20*/  SHF.L.U32 R9, RZ, 0x1f, RZ ;  /* 0x0000001fff097819 */ /* 0x000fe400000006ff */
[----:B------:R-:W-:Y:S02]  /*1a30*/  LEA R8, R8, UR43, 0x4 ;  /* 0x0000002b08087c11 */ /* 0x000fe4000f8e20ff */
[----:B------:R-:W-:-:S07]  /*1a40*/  SHF.R.S32.HI R11, RZ, 0x6, R10 ;  /* 0x00000006ff0b7819 */ /* 0x000fce000001140a */
.L_x_22:
[----:B-1----:R1:W2:Y:S02]  /*1a50*/  SYNCS.PHASECHK.TRANS64.TRYWAIT P1, [R2+URZ+0x28000], R9 ;  /* 0x02800009020075a7 */ /* 0x0022a4000802017f */
[----:B--2---:R-:W-:Y:S05]  /*1a60*/  @!P1 NANOSLEEP.SYNCS 0x989680 ;  /* 0x009896800000995d */ /* 0x004fea0003900000 */
[----:B------:R-:W2:Y:S02]  /*1a70*/  @!P1 SYNCS.PHASECHK.TRANS64 P1, [R2+URZ+0x28000], R9 ;  /* 0x02800009020095a7 */ /* 0x000ea4000802007f */
[----:B--2---:R-:W-:Y:S05]  /*1a80*/  @!P1 BRA `(.L_x_22) ;  /* 0xfffffffc00f09947 */ /* 0x004fea000383ffff */
[----:B------:R-:W-:Y:S01]  /*1a90*/  LEA.HI R3, R3, R22, RZ, 0x2 ;  /* 0x0000001603037211 */ /* 0x000fe200078f10ff */
[----:B------:R-:W-:Y:S05]  /*1aa0*/  WARPSYNC.ALL ;  /* 0x0000000000007948 */ /* 0x000fea0003800000 */
[--C-:B-1----:R-:W-:Y:S02]  /*1ab0*/  SHF.R.S32.HI R9, RZ, 0x2, R3.reuse ;  /* 0x00000002ff097819 */ /* 0x102fe40000011403 */
[----:B------:R-:W-:Y:S02]  /*1ac0*/  SHF.R.S32.HI R10, RZ, 0x1f, R3 ;  /* 0x0000001fff0a7819 */ /* 0x000fe40000011403 */
[----:B------:R-:W-:-:S02]  /*1ad0*/  LOP3.LUT R3, R3, 0x7ffffffc, RZ, 0xc0, !PT ;  /* 0x7ffffffc03037812 */ /* 0x000fc400078ec0ff */
[----:B------:R-:W-:Y:S02]  /*1ae0*/  LEA.HI R10, R10, R9, RZ, 0x3 ;  /* 0x000000090a0a7211 */ /* 0x000fe400078f18ff */
[----:B------:R-:W-:Y:S01]  /*1af0*/  VIMNMX R202, R11, R0, PT ;  /* 0x000000000bca7248 */ /* 0x000fe20003fe0100 */
[----:B------:R-:W-:Y:S01]  /*1b00*/  IMAD.IADD R197, R22, 0x1, -R3 ;  /* 0x0000000116c57824 */ /* 0x000fe200078e0a03 */
[----:B------:R-:W-:-:S04]  /*1b10*/  LOP3.LUT R3, R10, 0xfffffff8, RZ, 0xc0, !PT ;  /* 0xfffffff80a037812 */ /* 0x000fc800078ec0ff */
[----:B------:R-:W-:Y:S02]  /*1b20*/  SHF.L.U32 R197, R197, 0x1, RZ ;  /* 0x00000001c5c57819 */ /* 0x000fe400000006ff */
[----:B------:R-:W-:Y:S02]  /*1b30*/  IADD3 R3, R8, R9, -R3 ;  /* 0x0000000908037210 */ /* 0x000fe40007ffe803 */
[C---:B------:R-:W-:Y:S01]  /*1b40*/  R2UR UR15, R2.reuse ;  /* 0x00000000020f72ca */ /* 0x040fe200000e0000 */
[----:B------:R-:W-:Y:S01]  /*1b50*/  WARPGROUP.ARRIVE ;  /* 0x00000000000079c5 */ /* 0x000fe20000000000 */
[----:B------:R-:W-:Y:S01]  /*1b60*/  R2UR UR4, R2 ;  /* 0x00000000020472ca */ /* 0x000fe200000e0000 */
[----:B------:R-:W-:Y:S01]  /*1b70*/  UMOV UR7, 0x40000040 ;  /* 0x4000004000077882 */ /* 0x000fe20000000000 */
[----:B------:R-:W-:Y:S01]  /*1b80*/  UMOV UR11, 0x40000040 ;  /* 0x40000040000b7882 */ /* 0x000fe20000000000 */
[----:B------:R-:W-:Y:S01]  /*1b90*/  UMOV UR5, UR7 ;  /* 0x0000000700057c82 */ /* 0x000fe20008000000 */
[----:B------:R-:W-:Y:S01]  /*1ba0*/  MOV R195, UR7 ;  /* 0x0000000700c37c02 */ /* 0x000fe20008000f00 */
[----:B------:R-:W-:Y:S01]  /*1bb0*/  UMOV UR57, 0x40000040 ;  /* 0x4000004000397882 */ /* 0x000fe20000000000 */
[----:B------:R-:W-:Y:S01]  /*1bc0*/  MOV R193, UR11 ;  /* 0x0000000b00c17c02 */ /* 0x000fe20008000f00 */
[----:B------:R-:W-:Y:S01]  /*1bd0*/  UMOV UR59, 0x40000040 ;  /* 0x40000040003b7882 */ /* 0x000fe20000000000 */
[----:B------:R-:W-:Y:S01]  /*1be0*/  UMOV UR53, 0x40000040 ;  /* 0x4000004000357882 */ /* 0x000fe20000000000 */
[----:B------:R-:W-:Y:S01]  /*1bf0*/  UMOV UR55, 0x40000040 ;  /* 0x4000004000377882 */ /* 0x000fe20000000000 */
[----:B------:R-:W-:Y:S01]  /*1c00*/  UMOV UR49, 0x40000040 ;  /* 0x4000004000317882 */ /* 0x000fe20000000000 */
[----:B------:R-:W-:Y:S01]  /*1c10*/  UIADD3 UR15, UR15, 0x8000, URZ ;  /* 0x000080000f0f7890 */ /* 0x000fe2000fffe03f */
[C---:B------:R-:W-:Y:S01]  /*1c20*/  IADD3 R0, R3.reuse, 0x8, RZ ;  /* 0x0000000803007810 */ /* 0x040fe20007ffe0ff */
[----:B------:R-:W-:Y:S01]  /*1c30*/  USHF.R.U32.HI UR4, URZ, 0x4, UR4 ;  /* 0x000000043f047899 */ /* 0x000fe20008011604 */
[-C--:B------:R-:W-:Y:S01]  /*1c40*/  ISETP.GE.AND P3, PT, R3, R197.reuse, PT ;  /* 0x000000c50300720c */ /* 0x080fe20003f66270 */
[----:B------:R-:W-:Y:S01]  /*1c50*/  USHF.R.U32.HI UR15, URZ, 0x4, UR15 ;  /* 0x000000043f0f7899 */ /* 0x000fe2000801160f */
[CC--:B------:R-:W-:Y:S01]  /*1c60*/  ISETP.GE.AND P5, PT, R0.reuse, R197.reuse, PT ;  /* 0x000000c50000720c */ /* 0x0c0fe20003fa6270 */
[----:B------:R-:W-:Y:S01]  /*1c70*/  ULOP3.LUT UR4, UR4, 0x3fff, URZ, 0xc0, !UPT ;  /* 0x00003fff04047892 */ /* 0x000fe2000f8ec03f */
[----:B------:R-:W-:Y:S01]  /*1c80*/  ISETP.GT.AND P2, PT, R0, R197, PT ;  /* 0x000000c50000720c */ /* 0x000fe20003f44270 */
[----:B------:R-:W-:Y:S01]  /*1c90*/  ULOP3.LUT UR15, UR15, 0x3fff, URZ, 0xc0, !UPT ;  /* 0x00003fff0f0f7892 */ /* 0x000fe2000f8ec03f */
[C---:B------:R-:W-:Y:S01]  /*1ca0*/  VIADD R56, R197.reuse, 0x8 ;  /* 0x00000008c5387836 */ /* 0x040fe20000000000 */
[----:B------:R-:W-:Y:S01]  /*1cb0*/  ULOP3.LUT UR8, UR4, 0x10000, URZ, 0xfc, !UPT ;  /* 0x0001000004087892 */ /* 0x000fe2000f8efc3f */
[C---:B------:R-:W-:Y:S01]  /*1cc0*/  IADD3 R60, R197.reuse, 0x10, RZ ;  /* 0x00000010c53c7810 */ /* 0x040fe20007ffe0ff */
[----:B------:R-:W-:Y:S01]  /*1cd0*/  ULOP3.LUT UR14, UR15, 0x10000, URZ, 0xfc, !UPT ;  /* 0x000100000f0e7892 */ /* 0x000fe2000f8efc3f */
[----:B------:R-:W-:Y:S01]  /*1ce0*/  IADD3 R58, R197, 0x9, RZ ;  /* 0x00000009c53a7810 */ /* 0x000fe20007ffe0ff */
[----:B------:R-:W-:Y:S01]  /*1cf0*/  UIADD3 UR56, UR8, 0x406, URZ ;  /* 0x0000040608387890 */ /* 0x000fe2000fffe03f */
[C---:B------:R-:W-:Y:S01]  /*1d00*/  ISETP.GE.AND P6, PT, R3.reuse, R60, PT ;  /* 0x0000003c0300720c */ /* 0x040fe20003fc6270 */
[----:B------:R-:W-:Y:S01]  /*1d10*/  UIADD3 UR58, UR14, 0x406, URZ ;  /* 0x000004060e3a7890 */ /* 0x000fe2000fffe03f */
[C---:B------:R-:W-:Y:S01]  /*1d20*/  ISETP.GE.AND P1, PT, R3.reuse, R56, PT ;  /* 0x000000380300720c */ /* 0x040fe20003f26270 */
[----:B------:R-:W-:Y:S01]  /*1d30*/  UMOV UR6, UR8 ;  /* 0x0000000800067c82 */ /* 0x000fe20008000000 */
[----:B------:R-:W-:Y:S01]  /*1d40*/  UIADD3 UR52, UR8, 0x600, URZ ;  /* 0x0000060008347890 */ /* 0x000fe2000fffe03f */
[----:B------:R-:W-:Y:S01]  /*1d50*/  MOV R194, UR6 ;  /* 0x0000000600c27c02 */ /* 0x000fe20008000f00 */
[----:B------:R-:W-:Y:S01]  /*1d60*/  UMOV UR4, UR6 ;  /* 0x0000000600047c82 */ /* 0x000fe20008000000 */
[----:B------:R-:W-:Y:S01]  /*1d70*/  UMOV UR6, UR14 ;  /* 0x0000000e00067c82 */ /* 0x000fe20008000000 */
[----:B------:R-:W-:Y:S01]  /*1d80*/  UIADD3 UR54, UR14, 0x600, URZ ;  /* 0x000006000e367890 */ /* 0x000fe2000fffe03f */
[----:B------:R-:W-:Y:S01]  /*1d90*/  HGMMA.64x64x16.F32 R24, gdesc[UR4], RZ, !UPT, gsb0 ;  /* 0x00e00000041879f0 */ /* 0x000fe2000c0008ff */
[----:B------:R-:W-:Y:S01]  /*1da0*/  UIADD3 UR4, UR8, 0x2, URZ ;  /* 0x0000000208047890 */ /* 0x000fe2000fffe03f */
[----:B------:R-:W-:Y:S01]  /*1db0*/  ISETP.GE.AND P4, PT, R3, R58, PT ;  /* 0x0000003a0300720c */ /* 0x000fe20003f86270 */
[----:B------:R-:W-:Y:S01]  /*1dc0*/  UIADD3 UR6, UR14, 0x2, URZ ;  /* 0x000000020e067890 */ /* 0x000fe2000fffe03f */
[C---:B------:R-:W-:Y:S01]  /*1dd0*/  IADD3 R56, R197.reuse, 0x11, RZ ;  /* 0x00000011c5387810 */ /* 0x040fe20007ffe0ff */
[----:B------:R-:W-:Y:S01]  /*1de0*/  UMOV UR5, UR11 ;  /* 0x0000000b00057c82 */ /* 0x000fe20008000000 */
[----:B------:R-:W-:Y:S01]  /*1df0*/  UMOV UR7, 0x40000040 ;  /* 0x4000004000077882 */ /* 0x000fe20000000000 */
[----:B------:R-:W-:Y:S01]  /*1e00*/  UMOV UR11, 0x40000040 ;  /* 0x40000040000b7882 */ /* 0x000fe20000000000 */
[----:B------:R-:W-:Y:S01]  /*1e10*/  UMOV UR10, UR4 ;  /* 0x00000004000a7c82 */ /* 0x000fe20008000000 */
[----:B------:R-:W-:Y:S01]  /*1e20*/  MOV R191, UR11 ;  /* 0x0000000b00bf7c02 */ /* 0x000fe20008000f00 */
[----:B------:R-:W-:Y:S01]  /*1e30*/  UMOV UR4, UR10 ;  /* 0x0000000a00047c82 */ /* 0x000fe20008000000 */
[----:B------:R-:W-:Y:S01]  /*1e40*/  MOV R192, UR10 ;  /* 0x0000000a00c07c02 */ /* 0x000fe20008000f00 */
[----:B------:R-:W-:Y:S01]  /*1e50*/  UIADD3 UR48, UR8, 0x602, URZ ;  /* 0x0000060208307890 */ /* 0x000fe2000fffe03f */
[----:B------:R-:W-:Y:S01]  /*1e60*/  VIADD R58, R197, 0x19 ;  /* 0x00000019c53a7836 */ /* 0x000fe20000000000 */
[----:B------:R-:W-:Y:S01]  /*1e70*/  UIADD3 UR50, UR14, 0x602, URZ ;  /* 0x000006020e327890 */ /* 0x000fe2000fffe03f */
[----:B------:R-:W-:Y:S01]  /*1e80*/  MOV R199, 0x2 ;  /* 0x0000000200c77802 */ /* 0x000fe20000000f00 */
[----:B------:R-:W-:Y:S01]  /*1e90*/  UMOV UR51, 0x40000040 ;  /* 0x4000004000337882 */ /* 0x000fe20000000000 */
[----:B------:R-:W-:-:S02]  /*1ea0*/  UIADD3 UR44, UR8, 0x604, URZ ;  /* 0x00000604082c7890 */ /* 0x000fc4000fffe03f */
[----:B------:R-:W-:Y:S01]  /*1eb0*/  UIADD3 UR46, UR14, 0x604, URZ ;  /* 0x000006040e2e7890 */ /* 0x000fe2000fffe03f */
[----:B------:R-:W-:Y:S01]  /*1ec0*/  UMOV UR45, 0x40000040 ;  /* 0x40000040002d7882 */ /* 0x000fe20000000000 */
[----:B------:R-:W-:Y:S01]  /*1ed0*/  UMOV UR47, 0x40000040 ;  /* 0x40000040002f7882 */ /* 0x000fe20000000000 */
[----:B------:R-:W-:Y:S02]  /*1ee0*/  WARPGROUP.DEPBAR.LE gsb0, 0x0 ;  /* 0x00008000000079c5 */ /* 0x000fe40000010000 */
[----:B------:R-:W-:-:S06]  /*1ef0*/  WARPGROUP.ARRIVE ;  /* 0x00000000000079c5 */ /* 0x000fcc0000000000 */
[----:B------:R-:W-:Y:S01]  /*1f00*/  HGMMA.64x64x16.F32 R24, gdesc[UR4], R24, gsb0 ;  /* 0x00e00000041879f0 */ /* 0x000fe20008000818 */
[----:B------:R-:W-:Y:S02]  /*1f10*/  UIADD3 UR4, UR8, 0x4, URZ ;  /* 0x0000000408047890 */ /* 0x000fe4000fffe03f */
[----:B------:R-:W-:Y:S01]  /*1f20*/  UIADD3 UR6, UR14, 0x4, URZ ;  /* 0x000000040e067890 */ /* 0x000fe2000fffe03f */
[----:B------:R-:W-:Y:S01]  /*1f30*/  UMOV UR5, UR11 ;  /* 0x0000000b00057c82 */ /* 0x000fe20008000000 */
[----:B------:R-:W-:Y:S01]  /*1f40*/  UMOV UR7, 0x40000040 ;  /* 0x4000004000077882 */ /* 0x000fe20000000000 */
[----:B------:R-:W-:Y:S02]  /*1f50*/  UMOV UR11, 0x40000040 ;  /* 0x40000040000b7882 */ /* 0x000fe40000000000 */
[----:B------:R-:W-:Y:S01]  /*1f60*/  UMOV UR10, UR4 ;  /* 0x00000004000a7c82 */ /* 0x000fe20008000000 */
[----:B------:R-:W-:Y:S01]  /*1f70*/  MOV R189, UR11 ;  /* 0x0000000b00bd7c02 */ /* 0x000fe20008000f00 */
[----:B------:R-:W-:Y:S01]  /*1f80*/  UMOV UR4, UR10 ;  /* 0x0000000a00047c82 */ /* 0x000fe20008000000 */
[----:B------:R-:W-:Y:S01]  /*1f90*/  IMAD.U32 R190, RZ, RZ, UR10 ;  /* 0x0000000affbe7e24 */ /* 0x000fe2000f8e00ff */
[----:B------:R-:W-:-:S02]  /*1fa0*/  WARPGROUP.DEPBAR.LE gsb0, 0x0 ;  /* 0x00008000000079c5 */ /* 0x000fc40000010000 */
        /* <DEDUP_REMOVED lines=10> */
[----:B------:R-:W-:Y:S01]  /*2050*/  MOV R188, UR10 ;  /* 0x0000000a00bc7c02 */ /* 0x000fe20008000f00 */
        /* <DEDUP_REMOVED lines=78> */
[----:B------:R-:W-:-:S03]  /*2540*/  UMOV UR7, 0x40000040 ;  /* 0x4000004000077882 */ /* 0x000fc60000000000 */
[----:B------:R-:W-:Y:S02]  /*2550*/  UMOV UR10, UR4 ;  /* 0x00000004000a7c82 */ /* 0x000fe40008000000 */
[----:B------:R-:W-:Y:S01]  /*2560*/  UMOV UR4, UR10 ;  /* 0x0000000a00047c82 */ /* 0x000fe20008000000 */
[----:B------:R-:W-:Y:S01]  /*2570*/  MOV R20, UR10 ;  /* 0x0000000a00147c02 */ /* 0x000fe20008000f00 */
[----:B------:R-:W-:Y:S02]  /*2580*/  WARPGROUP.DEPBAR.LE gsb0, 0x0 ;  /* 0x00008000000079c5 */ /* 0x000fe40000010000 */
[----:B------:R-:W-:-:S06]  /*2590*/  WARPGROUP.ARRIVE ;  /* 0x00000000000079c5 */ /* 0x000fcc0000000000 */
[----:B------:R-:W-:Y:S01]  /*25a0*/  HGMMA.64x64x16.F32 R24, gdesc[UR4], R24, gsb0 ;  /* 0x00e00000041879f0 */ /* 0x000fe20008000818 */
[----:B------:R-:W-:Y:S02]  /*25b0*/  UIADD3 UR4, UR8, 0x606, URZ ;  /* 0x0000060608047890 */ /* 0x000fe4000fffe03f */
[----:B------:R-:W-:Y:S01]  /*25c0*/  UIADD3 UR6, UR14, 0x606, URZ ;  /* 0x000006060e067890 */ /* 0x000fe2000fffe03f */
[----:B------:R-:W-:Y:S01]  /*25d0*/  UMOV UR5, 0x40000040 ;  /* 0x4000004000057882 */ /* 0x000fe20000000000 */
[----:B------:R-:W-:Y:S01]  /*25e0*/  UMOV UR7, 0x40000040 ;  /* 0x4000004000077882 */ /* 0x000fe20000000000 */
[----:B------:R-:W-:Y:S02]  /*25f0*/  WARPGROUP.DEPBAR.LE gsb0, 0x0 ;  /* 0x00008000000079c5 */ /* 0x000fe40000010000 */
[----:B------:R-:W-:-:S06]  /*2600*/  WARPGROUP.ARRIVE ;  /* 0x00000000000079c5 */ /* 0x000fcc0000000000 */
[----:B------:R-:W-:Y:S03]  /*2610*/  HGMMA.64x64x16.F32 R24, gdesc[UR56], R24, gsb0 ;  /* 0x00e00000381879f0 */ /* 0x000fe60008000818 */
        /* <DEDUP_REMOVED lines=11> */
[----:B------:R-:W-:Y:S01]  /*26d0*/  HGMMA.64x64x16.F32 R24, gdesc[UR4], R24, gsb0 ;  /* 0x00e00000041879f0 */ /* 0x000fe20008000818 */
[----:B------:R-:W-:Y:S01]  /*26e0*/  ULDC UR6, c[0x0][0x604] ;  /* 0x0001810000067ab9 */ /* 0x000fe20000000800 */
[----:B------:R-:W-:Y:S01]  /*26f0*/  ULDC UR7, c[0x0][0x604] ;  /* 0x0001810000077ab9 */ /* 0x000fe20000000800 */
[----:B------:R-:W-:Y:S02]  /*2700*/  WARPGROUP.DEPBAR.LE gsb0, 0x0 ;  /* 0x00008000000079c5 */ /* 0x000fe40000010000 */
[----:B------:R-:W-:Y:S02]  /*2710*/  FSEL R26, R26, -INF , P5 ;  /* 0xff8000001a1a7808 */ /* 0x000fe40002800000 */
[----:B------:R-:W-:Y:S02]  /*2720*/  FSEL R27, R27, -INF , P2 ;  /* 0xff8000001b1b7808 */ /* 0x000fe40001000000 */
[----:B------:R-:W-:Y:S02]  /*2730*/  FSEL R30, R30, -INF , P3 ;  /* 0xff8000001e1e7808 */ /* 0x000fe40001800000 */
[----:B------:R-:W-:-:S02]  /*2740*/  ISETP.GT.AND P2, PT, R3, R197, PT ;  /* 0x000000c50300720c */ /* 0x000fc40003f44270 */
[----:B------:R-:W-:Y:S02]  /*2750*/  FMNMX R57, R26, R27, !PT ;  /* 0x0000001b1a397209 */ /* 0x000fe40007800000 */
[----:B------:R-:W-:Y:S02]  /*2760*/  FSEL R31, R31, -INF , P2 ;  /* 0xff8000001f1f7808 */ /* 0x000fe40001000000 */
[----:B------:R-:W-:Y:S02]  /*2770*/  FMNMX R60, R30, R57, !PT ;  /* 0x000000391e3c7209 */ /* 0x000fe40007800000 */
[----:B------:R-:W-:Y:S02]  /*2780*/  FSEL R34, R34, -INF , P1 ;  /* 0xff80000022227808 */ /* 0x000fe40000800000 */
[----:B------:R-:W-:Y:S02]  /*2790*/  FMNMX R57, R31, R60, !PT ;  /* 0x0000003c1f397209 */ /* 0x000fe40007800000 */
[----:B------:R-:W-:-:S02]  /*27a0*/  ISETP.GE.AND P5, PT, R3, R56, PT ;  /* 0x000000380300720c */ /* 0x000fc40003fa6270 */
[----:B------:R-:W-:Y:S02]  /*27b0*/  IADD3 R56, R197, 0x18, RZ ;  /* 0x00000018c5387810 */ /* 0x000fe40007ffe0ff */
[----:B------:R-:W-:Y:S02]  /*27c0*/  FSEL R25, R25, -INF , P2 ;  /* 0xff80000019197808 */ /* 0x000fe40001000000 */
[----:B------:R-:W-:Y:S02]  /*27d0*/  ISETP.GE.AND P2, PT, R3, R58, PT ;  /* 0x0000003a0300720c */ /* 0x000fe40003f46270 */
[----:B------:R-:W-:Y:S02]  /*27e0*/  FSEL R35, R35, -INF , P4 ;  /* 0xff80000023237808 */ /* 0x000fe40002000000 */
[----:B------:R-:W-:Y:S02]  /*27f0*/  FMNMX R58, R34, R57, !PT ;  /* 0x00000039223a7209 */ /* 0x000fe40007800000 */
[----:B------:R-:W-:-:S02]  /*2800*/  FSEL R24, R24, -INF , P3 ;  /* 0xff80000018187808 */ /* 0x000fc40001800000 */
[----:B------:R-:W-:Y:S02]  /*2810*/  ISETP.GE.AND P3, PT, R3, R56, PT ;  /* 0x000000380300720c */ /* 0x000fe40003f66270 */
[----:B------:R-:W-:Y:S02]  /*2820*/  IADD3 R56, R197, 0x20, RZ ;  /* 0x00000020c5387810 */ /* 0x000fe40007ffe0ff */
[----:B------:R-:W-:Y:S02]  /*2830*/  FSEL R38, R38, -INF , P6 ;  /* 0xff80000026267808 */ /* 0x000fe40003000000 */
[----:B------:R-:W-:Y:S02]  /*2840*/  FMNMX R57, R35, R58, !PT ;  /* 0x0000003a23397209 */ /* 0x000fe40007800000 */
[----:B------:R-:W-:Y:S02]  /*2850*/  FSEL R28, R28, -INF , P1 ;  /* 0xff8000001c1c7808 */ /* 0x000fe40000800000 */
[----:B------:R-:W-:-:S02]  /*2860*/  ISETP.GE.AND P1, PT, R3, R56, PT ;  /* 0x000000380300720c */ /* 0x000fc40003f26270 */
[----:B------:R-:W-:Y:S02]  /*2870*/  IADD3 R56, R197, 0x21, RZ ;  /* 0x00000021c5387810 */ /* 0x000fe40007ffe0ff */
[----:B------:R-:W-:Y:S02]  /*2880*/  FSEL R39, R39, -INF , P5 ;  /* 0xff80000027277808 */ /* 0x000fe40002800000 */
[----:B------:R-:W-:Y:S02]  /*2890*/  FMNMX R58, R38, R57, !PT ;  /* 0x00000039263a7209 */ /* 0x000fe40007800000 */
[----:B------:R-:W-:Y:S02]  /*28a0*/  FSEL R29, R29, -INF , P4 ;  /* 0xff8000001d1d7808 */ /* 0x000fe40002000000 */
[----:B------:R-:W-:Y:S02]  /*28b0*/  ISETP.GE.AND P4, PT, R3, R56, PT ;  /* 0x000000380300720c */ /* 0x000fe40003f86270 */
[----:B------:R-:W-:-:S02]  /*28c0*/  FSEL R42, R42, -INF , P3 ;  /* 0xff8000002a2a7808 */ /* 0x000fc40001800000 */
[----:B------:R-:W-:Y:S02]  /*28d0*/  FMNMX R57, R39, R58, !PT ;  /* 0x0000003a27397209 */ /* 0x000fe40007800000 */
[----:B------:R-:W-:Y:S02]  /*28e0*/  IADD3 R56, R197, 0x28, RZ ;  /* 0x00000028c5387810 */ /* 0x000fe40007ffe0ff */
[----:B------:R-:W-:Y:S02]  /*28f0*/  FSEL R32, R32, -INF , P6 ;  /* 0xff80000020207808 */ /* 0x000fe40003000000 */
[----:B------:R-:W-:Y:S02]  /*2900*/  FSEL R43, R43, -INF , P2 ;  /* 0xff8000002b2b7808 */ /* 0x000fe40001000000 */
[----:B------:R-:W-:Y:S02]  /*2910*/  FMNMX R58, R42, R57, !PT ;  /* 0x000000392a3a7209 */ /* 0x000fe40007800000 */
[----:B------:R-:W-:-:S02]  /*2920*/  ISETP.GE.AND P6, PT, R3, R56, PT ;  /* 0x000000380300720c */ /* 0x000fc40003fc6270 */
[----:B------:R-:W-:Y:S02]  /*2930*/  IADD3 R56, R197, 0x29, RZ ;  /* 0x00000029c5387810 */ /* 0x000fe40007ffe0ff */
[----:B------:R-:W-:Y:S02]  /*2940*/  FSEL R46, R46, -INF , P1 ;  /* 0xff8000002e2e7808 */ /* 0x000fe40000800000 */
[----:B------:R-:W-:Y:S02]  /*2950*/  FMNMX R57, R43, R58, !PT ;  /* 0x0000003a2b397209 */ /* 0x000fe40007800000 */
[----:B------:R-:W-:Y:S02]  /*2960*/  FSEL R33, R33, -INF , P5 ;  /* 0xff80000021217808 */ /* 0x000fe40002800000 */
[----:B------:R-:W-:Y:S02]  /*2970*/  ISETP.GE.AND P5, PT, R3, R56, PT ;  /* 0x000000380300720c */ /* 0x000fe40003fa6270 */
[----:B------:R-:W-:-:S02]  /*2980*/  IADD3 R56, R197, 0x30, RZ ;  /* 0x00000030c5387810 */ /* 0x000fc40007ffe0ff */
[----:B------:R-:W-:Y:S02]  /*2990*/  FSEL R47, R47, -INF , P4 ;  /* 0xff8000002f2f7808 */ /* 0x000fe40002000000 */
[----:B------:R-:W-:Y:S02]  /*29a0*/  FMNMX R58, R46, R57, !PT ;  /* 0x000000392e3a7209 */ /* 0x000fe40007800000 */
[----:B------:R-:W-:Y:S02]  /*29b0*/  FSEL R36, R36, -INF , P3 ;  /* 0xff80000024247808 */ /* 0x000fe40001800000 */
[----:B------:R-:W-:Y:S02]  /*29c0*/  ISETP.GE.AND P3, PT, R3, R56, PT ;  /* 0x000000380300720c */ /* 0x000fe40003f66270 */
[----:B------:R-:W-:Y:S01]  /*29d0*/  FSEL R56, R50, -INF , P6 ;  /* 0xff80000032387808 */ /* 0x000fe20003000000 */
[----:B------:R-:W-:Y:S01]  /*29e0*/  VIADD R50, R197, 0x31 ;  /* 0x00000031c5327836 */ /* 0x000fe20000000000 */
[----:B------:R-:W-:-:S02]  /*29f0*/  FMNMX R57, R47, R58, !PT ;  /* 0x0000003a2f397209 */ /* 0x000fc40007800000 */
[----:B------:R-:W-:Y:S02]  /*2a00*/  FSEL R51, R51, -INF , P5 ;  /* 0xff80000033337808 */ /* 0x000fe40002800000 */
[----:B------:R-:W-:Y:S02]  /*2a10*/  FMNMX R58, R56, R57, !PT ;  /* 0x00000039383a7209 */ /* 0x000fe40007800000 */
[----:B------:R-:W-:Y:S02]  /*2a20*/  FSEL R37, R37, -INF , P2 ;  /* 0xff80000025257808 */ /* 0x000fe40001000000 */
[----:B------:R-:W-:Y:S02]  /*2a30*/  ISETP.GE.AND P2, PT, R3, R50, PT ;  /* 0x000000320300720c */ /* 0x000fe40003f46270 */
[----:B------:R-:W-:Y:S02]  /*2a40*/  FSEL R54, R54, -INF , P3 ;  /* 0xff80000036367808 */ /* 0x000fe40001800000 */
[----:B------:R-:W-:-:S02]  /*2a50*/  FMNMX R59, R51, R58, !PT ;  /* 0x0000003a333b7209 */ /* 0x000fc40007800000 */
[----:B------:R-:W-:Y:S02]  /*2a60*/  FMNMX R57, R24, R25, !PT ;  /* 0x0000001918397209 */ /* 0x000fe40007800000 */
[----:B------:R-:W-:Y:S02]  /*2a70*/  FSEL R55, R55, -INF , P2 ;  /* 0xff80000037377808 */ /* 0x000fe40001000000 */
[----:B------:R-:W-:Y:S02]  /*2a80*/  FMNMX R58, R54, R59, !PT ;  /* 0x0000003b363a7209 */ /* 0x000fe40007800000 */
[----:B------:R-:W-:Y:S02]  /*2a90*/  FMNMX R50, R28, R57, !PT ;  /* 0x000000391c327209 */ /* 0x000fe40007800000 */
[----:B------:R-:W-:Y:S02]  /*2aa0*/  FMNMX R59, R55, R58, !PT ;  /* 0x0000003a373b7209 */ /* 0x000fe40007800000 */
[----:B------:R-:W-:-:S02]  /*2ab0*/  FMNMX R57, R29, R50, !PT ;  /* 0x000000321d397209 */ /* 0x000fc40007800000 */
[----:B------:R-:W-:Y:S01]  /*2ac0*/  FSEL R40, R40, -INF , P1 ;  /* 0xff80000028287808 */ /* 0x000fe20000800000 */
[----:B------:R-:W1:Y:S01]  /*2ad0*/  SHFL.BFLY PT, R60, R59, 0x1, 0x1f ;  /* 0x0c201f003b3c7f89 */ /* 0x000e6200000e0000 */
[----:B------:R-:W-:Y:S02]  /*2ae0*/  FMNMX R50, R32, R57, !PT ;  /* 0x0000003920327209 */ /* 0x000fe40007800000 */
[----:B------:R-:W-:Y:S02]  /*2af0*/  FSEL R41, R41, -INF , P4 ;  /* 0xff80000029297808 */ /* 0x000fe40002000000 */
[----:B------:R-:W-:Y:S02]  /*2b00*/  FMNMX R57, R33, R50, !PT ;  /* 0x0000003221397209 */ /* 0x000fe40007800000 */
[----:B------:R-:W-:Y:S02]  /*2b10*/  FSEL R44, R44, -INF , P6 ;  /* 0xff8000002c2c7808 */ /* 0x000fe40003000000 */
[----:B------:R-:W-:-:S02]  /*2b20*/  FMNMX R50, R36, R57, !PT ;  /* 0x0000003924327209 */ /* 0x000fc40007800000 */
[----:B------:R-:W-:Y:S02]  /*2b30*/  FSEL R45, R45, -INF , P5 ;  /* 0xff8000002d2d7808 */ /* 0x000fe40002800000 */
[----:B------:R-:W-:Y:S02]  /*2b40*/  FMNMX R57, R37, R50, !PT ;  /* 0x0000003225397209 */ /* 0x000fe40007800000 */
[----:B------:R-:W-:Y:S02]  /*2b50*/  FSEL R48, R48, -INF , P3 ;  /* 0xff80000030307808 */ /* 0x000fe40001800000 */
[----:B------:R-:W-:Y:S02]  /*2b60*/  FMNMX R50, R40, R57, !PT ;  /* 0x0000003928327209 */ /* 0x000fe40007800000 */
[----:B------:R-:W-:Y:S02]  /*2b70*/  FSEL R49, R49, -INF , P2 ;  /* 0xff80000031317808 */ /* 0x000fe40001000000 */
[----:B------:R-:W-:-:S02]  /*2b80*/  FMNMX R57, R41, R50, !PT ;  /* 0x0000003229397209 */ /* 0x000fc40007800000 */
[----:B------:R-:W-:Y:S02]  /*2b90*/  IADD3 R50, R197, 0x38, RZ ;  /* 0x00000038c5327810 */ /* 0x000fe40007ffe0ff */
[----:B------:R-:W-:Y:S02]  /*2ba0*/  FMNMX R58, R44, R57, !PT ;  /* 0x000000392c3a7209 */ /* 0x000fe40007800000 */
[----:B-1----:R-:W-:Y:S02]  /*2bb0*/  FMNMX R60, R59, R60, !PT ;  /* 0x0000003c3b3c7209 */ /* 0x002fe40007800000 */
[----:B------:R-:W-:Y:S02]  /*2bc0*/  FMNMX R57, R45, R58, !PT ;  /* 0x0000003a2d397209 */ /* 0x000fe40007800000 */
[----:B------:R-:W-:Y:S01]  /*2bd0*/  ISETP.GE.AND P1, PT, R3, R50, PT ;  /* 0x000000320300720c */ /* 0x000fe20003f26270 */
[----:B------:R-:W1:Y:S01]  /*2be0*/  SHFL.BFLY PT, R59, R60, 0x2, 0x1f ;  /* 0x0c401f003c3b7f89 */ /* 0x000e6200000e0000 */
[----:B------:R-:W-:-:S02]  /*2bf0*/  IADD3 R50, R197, 0x39, RZ ;  /* 0x00000039c5327810 */ /* 0x000fc40007ffe0ff */
[----:B------:R-:W-:Y:S02]  /*2c00*/  FMNMX R58, R48, R57, !PT ;  /* 0x00000039303a7209 */ /* 0x000fe40007800000 */
[----:B------:R-:W-:Y:S02]  /*2c10*/  ISETP.GE.AND P2, PT, R3, R50, PT ;  /* 0x000000320300720c */ /* 0x000fe40003f46270 */
[----:B------:R-:W-:Y:S02]  /*2c20*/  FSEL R52, R52, -INF , P1 ;  /* 0xff80000034347808 */ /* 0x000fe40000800000 */
[----:B------:R-:W-:Y:S02]  /*2c30*/  FMNMX R57, R49, R58, !PT ;  /* 0x0000003a31397209 */ /* 0x000fe40007800000 */
[----:B------:R-:W-:Y:S02]  /*2c40*/  FSEL R53, R53, -INF , P2 ;  /* 0xff80000035357808 */ /* 0x000fe40001000000 */
[----:B------:R-:W-:-:S04]  /*2c50*/  FMNMX R50, R52, R57, !PT ;  /* 0x0000003934327209 */ /* 0x000fc80007800000 */
[----:B------:R-:W-:-:S05]  /*2c60*/  FMNMX R50, R53, R50, !PT ;  /* 0x0000003235327209 */ /* 0x000fca0007800000 */
[----:B------:R-:W2:Y:S01]  /*2c70*/  SHFL.BFLY PT, R57, R50, 0x1, 0x1f ;  /* 0x0c201f0032397f89 */ /* 0x000ea200000e0000 */
[----:B-1----:R-:W-:-:S04]  /*2c80*/  FMNMX R200, R60, R59, !PT ;  /* 0x0000003b3cc87209 */ /* 0x002fc80007800000 */
[----:B------:R-:W-:-:S04]  /*2c90*/  FSETP.NEU.AND P1, PT, R200, -INF , PT ;  /* 0xff800000c800780b */ /* 0x000fc80003f2d000 */
[----:B------:R-:W-:-:S05]  /*2ca0*/  FSEL R58, R200, RZ, P1 ;  /* 0x000000ffc83a7208 */ /* 0x000fca0000800000 */
[----:B------:R-:W-:Y:S01]  /*2cb0*/  FMUL R58, R58, UR6 ;  /* 0x000000063a3a7c20 */ /* 0x000fe20008400000 */
[----:B------:R-:W-:-:S03]  /*2cc0*/  ULDC UR6, c[0x0][0x604] ;  /* 0x0001810000067ab9 */ /* 0x000fc60000000800 */
[--C-:B------:R-:W-:Y:S01]  /*2cd0*/  FFMA R59, R26, UR6, -R58.reuse ;  /* 0x000000061a3b7c23 */ /* 0x100fe2000800083a */
[----:B------:R-:W-:Y:S02]  /*2ce0*/  ULDC UR6, c[0x0][0x604] ;  /* 0x0001810000067ab9 */ /* 0x000fe40000000800 */
[--C-:B------:R-:W-:Y:S01]  /*2cf0*/  FFMA R27, R27, UR6, -R58.reuse ;  /* 0x000000061b1b7c23 */ /* 0x100fe2000800083a */
[----:B------:R-:W-:Y:S01]  /*2d00*/  ULDC UR6, c[0x0][0x604] ;  /* 0x0001810000067ab9 */ /* 0x000fe20000000800 */
[----:B--2---:R-:W-:Y:S01]  /*2d10*/  FMNMX R57, R50, R57, !PT ;  /* 0x0000003932397209 */ /* 0x004fe20007800000 */
[--C-:B------:R-:W-:Y:S01]  /*2d20*/  FFMA R50, R30, UR6, -R58.reuse ;  /* 0x000000061e327c23 */ /* 0x100fe2000800083a */
[----:B------:R-:W-:Y:S01]  /*2d30*/  FSETP.GEU.AND P6, PT, R59, -126, PT ;  /* 0xc2fc00003b00780b */ /* 0x000fe20003fce000 */
[----:B------:R-:W-:Y:S01]  /*2d40*/  ULDC UR6, c[0x0][0x604] ;  /* 0x0001810000067ab9 */ /* 0x000fe20000000800 */
[----:B------:R-:W-:Y:S01]  /*2d50*/  FSETP.GEU.AND P5, PT, R27, -126, PT ;  /* 0xc2fc00001b00780b */ /* 0x000fe20003fae000 */
[----:B------:R-:W1:Y:S01]  /*2d60*/  SHFL.BFLY PT, R26, R57, 0x2, 0x1f ;  /* 0x0c401f00391a7f89 */ /* 0x000e6200000e0000 */
[--C-:B------:R-:W-:Y:S01]  /*2d70*/  FFMA R31, R31, UR6, -R58.reuse ;  /* 0x000000061f1f7c23 */ /* 0x100fe2000800083a */
[----:B------:R-:W-:Y:S01]  /*2d80*/  ULDC UR6, c[0x0][0x604] ;  /* 0x0001810000067ab9 */ /* 0x000fe20000000800 */
[----:B------:R-:W-:Y:S01]  /*2d90*/  FSETP.GEU.AND P3, PT, R50, -126, PT ;  /* 0xc2fc00003200780b */ /* 0x000fe20003f6e000 */
[--C-:B------:R-:W-:Y:S01]  /*2da0*/  FFMA R60, R34, UR6, -R58.reuse ;  /* 0x00000006223c7c23 */ /* 0x100fe2000800083a */
[----:B------:R-:W-:Y:S01]  /*2db0*/  ULDC UR6, c[0x0][0x604] ;  /* 0x0001810000067ab9 */ /* 0x000fe20000000800 */
[----:B------:R-:W-:Y:S01]  /*2dc0*/  FSETP.GEU.AND P2, PT, R31, -126, PT ;  /* 0xc2fc00001f00780b */ /* 0x000fe20003f4e000 */
[----:B------:R-:W-:Y:S01]  /*2dd0*/  FFMA R35, R35, UR6, -R58 ;  /* 0x0000000623237c23 */ /* 0x000fe2000800083a */
[----:B------:R-:W-:Y:S01]  /*2de0*/  ULDC UR6, c[0x0][0x604] ;  /* 0x0001810000067ab9 */ /* 0x000fe20000000800 */
[----:B------:R-:W-:Y:S01]  /*2df0*/  FSETP.GEU.AND P1, PT, R60, -126, PT ;  /* 0xc2fc00003c00780b */ /* 0x000fe20003f2e000 */
[----:B------:R-:W-:-:S02]  /*2e00*/  @!P6 FMUL R59, R59, 0.5 ;  /* 0x3f0000003b3be820 */ /* 0x000fc40000400000 */
[----:B------:R-:W-:Y:S02]  /*2e10*/  @!P5 FMUL R27, R27, 0.5 ;  /* 0x3f0000001b1bd820 */ /* 0x000fe40000400000 */
[----:B------:R-:W2:Y:S02]  /*2e20*/  MUFU.EX2 R153, R59 ;  /* 0x0000003b00997308 */ /* 0x000ea40000000800 */
[----:B------:R-:W-:-:S03]  /*2e30*/  @!P3 FMUL R50, R50, 0.5 ;  /* 0x3f0000003232b820 */ /* 0x000fc60000400000 */
[----:B------:R-:W-:-:S03]  /*2e40*/  @!P2 FMUL R31, R31, 0.5 ;  /* 0x3f0000001f1fa820 */ /* 0x000fc60000400000 */
[----:B------:R3:W4:Y:S01]  /*2e50*/  MUFU.EX2 R30, R27 ;  /* 0x0000001b001e7308 */ /* 0x0007220000000800 */
[----:B------:R-:W-:Y:S01]  /*2e60*/  @!P1 FMUL R60, R60, 0.5 ;  /* 0x3f0000003c3c9820 */ /* 0x000fe20000400000 */
[----:B-1----:R-:W-:-:S04]  /*2e70*/  FMNMX R201, R57, R26, !PT ;  /* 0x0000001a39c97209 */ /* 0x002fc80007800000 */
[C---:B------:R-:W-:Y:S02]  /*2e80*/  FSETP.NEU.AND P4, PT, R201.reuse, -INF , PT ;  /* 0xff800000c900780b */ /* 0x040fe40003f8d000 */
[----:B------:R1:W5:Y:S01]  /*2e90*/  MUFU.EX2 R34, R31 ;  /* 0x0000001f00227308 */ /* 0x0003620000000800 */
[--C-:B---3--:R-:W-:Y:S01]  /*2ea0*/  FFMA R27, R38, UR6, -R58.reuse ;  /* 0x00000006261b7c23 */ /* 0x108fe2000800083a */
[----:B------:R-:W-:Y:S01]  /*2eb0*/  ULDC UR6, c[0x0][0x604] ;  /* 0x0001810000067ab9 */ /* 0x000fe20000000800 */
[----:B------:R-:W-:Y:S01]  /*2ec0*/  FSEL R26, R201, RZ, P4 ;  /* 0x000000ffc91a7208 */ /* 0x000fe20002000000 */
[--C-:B------:R-:W-:Y:S01]  /*2ed0*/  FFMA R39, R39, UR6, -R58.reuse ;  /* 0x0000000627277c23 */ /* 0x100fe2000800083a */
[----:B------:R-:W-:Y:S01]  /*2ee0*/  FSETP.GEU.AND P4, PT, R35, -126, PT ;  /* 0xc2fc00002300780b */ /* 0x000fe20003f8e000 */
[----:B--2---:R-:W-:Y:S01]  /*2ef0*/  @!P6 FMUL R153, R153, R153 ;  /* 0x000000999999e220 */ /* 0x004fe20000400000 */
[----:B------:R-:W-:Y:S01]  /*2f00*/  FSETP.GEU.AND P6, PT, R27, -126, PT ;  /* 0xc2fc00001b00780b */ /* 0x000fe20003fce000 */
[----:B------:R-:W-:Y:S01]  /*2f10*/  ULDC UR6, c[0x0][0x604] ;  /* 0x0001810000067ab9 */ /* 0x000fe20000000800 */
[----:B----4-:R-:W-:Y:S01]  /*2f20*/  @!P5 FMUL R30, R30, R30 ;  /* 0x0000001e1e1ed220 */ /* 0x010fe20000400000 */
[----:B------:R-:W-:Y:S01]  /*2f30*/  FSETP.GEU.AND P5, PT, R39, -126, PT ;  /* 0xc2fc00002700780b */ /* 0x000fe20003fae000 */
[--C-:B-1----:R-:W-:Y:S01]  /*2f40*/  FFMA R31, R42, UR6, -R58.reuse ;  /* 0x000000062a1f7c23 */ /* 0x102fe2000800083a */
[----:B------:R-:W-:Y:S01]  /*2f50*/  ULDC UR6, c[0x0][0x604] ;  /* 0x0001810000067ab9 */ /* 0x000fe20000000800 */
[----:B------:R-:W1:Y:S01]  /*2f60*/  MUFU.EX2 R155, R50 ;  /* 0x00000032009b7308 */ /* 0x000e620000000800 */
[----:B------:R-:W-:Y:S01]  /*2f70*/  FFMA R43, R43, UR6, -R58 ;  /* 0x000000062b2b7c23 */ /* 0x000fe2000800083a */
[----:B------:R-:W-:Y:S01]  /*2f80*/  ULDC UR6, c[0x0][0x604] ;  /* 0x0001810000067ab9 */ /* 0x000fe20000000800 */
[----:B-----5:R-:W-:-:S02]  /*2f90*/  @!P2 FMUL R34, R34, R34 ;  /* 0x000000222222a220 */ /* 0x020fc40000400000 */
[----:B------:R-:W-:Y:S01]  /*2fa0*/  @!P4 FMUL R35, R35, 0.5 ;  /* 0x3f0000002323c820 */ /* 0x000fe20000400000 */
[----:B------:R-:W-:Y:S01]  /*2fb0*/  FSETP.GEU.AND P2, PT, R43, -126, PT ;  /* 0xc2fc00002b00780b */ /* 0x000fe20003f4e000 */
[----:B------:R-:W-:Y:S01]  /*2fc0*/  @!P6 FMUL R27, R27, 0.5 ;  /* 0x3f0000001b1be820 */ /* 0x000fe20000400000 */
[----:B------:R-:W2:Y:S02]  /*2fd0*/  MUFU.EX2 R157, R60 ;  /* 0x0000003c009d7308 */ /* 0x000ea40000000800 */
[----:B------:R-:W-:-:S06]  /*2fe0*/  @!P5 FMUL R39, R39, 0.5 ;  /* 0x3f0000002727d820 */ /* 0x000fcc0000400000 */
[----:B------:R3:W4:Y:S01]  /*2ff0*/  MUFU.EX2 R38, R35 ;  /* 0x0000002300267308 */ /* 0x0007220000000800 */
[----:B-1----:R-:W-:Y:S01]  /*3000*/  @!P3 FMUL R155, R155, R155 ;  /* 0x0000009b9b9bb220 */ /* 0x002fe20000400000 */
[----:B------:R-:W-:Y:S01]  /*3010*/  FSETP.GEU.AND P3, PT, R31, -126, PT ;  /* 0xc2fc00001f00780b */ /* 0x000fe20003f6e000 */
[----:B------:R-:W-:-:S05]  /*3020*/  @!P2 FMUL R43, R43, 0.5 ;  /* 0x3f0000002b2ba820 */ /* 0x000fca0000400000 */
[----:B------:R-:W1:Y:S01]  /*3030*/  MUFU.EX2 R159, R27 ;  /* 0x0000001b009f7308 */ /* 0x000e620000000800 */
[--C-:B---3--:R-:W-:Y:S01]  /*3040*/  FFMA R35, R46, UR6, -R58.reuse ;  /* 0x000000062e237c23 */ /* 0x108fe2000800083a */
[----:B------:R-:W-:Y:S01]  /*3050*/  ULDC UR6, c[0x0][0x604] ;  /* 0x0001810000067ab9 */ /* 0x000fe20000000800 */
[----:B--2---:R-:W-:Y:S01]  /*3060*/  @!P1 FMUL R157, R157, R157 ;  /* 0x0000009d9d9d9220 */ /* 0x004fe20000400000 */
[--C-:B------:R-:W-:Y:S01]  /*3070*/  FFMA R47, R47, UR6, -R58.reuse ;  /* 0x000000062f2f7c23 */ /* 0x100fe2000800083a */
[----:B------:R-:W-:Y:S01]  /*3080*/  ULDC UR6, c[0x0][0x604] ;  /* 0x0001810000067ab9 */ /* 0x000fe20000000800 */
[----:B------:R-:W-:Y:S01]  /*3090*/  FSETP.GEU.AND P1, PT, R35, -126, PT ;  /* 0xc2fc00002300780b */ /* 0x000fe20003f2e000 */
[--C-:B------:R-:W-:Y:S01]  /*30a0*/  FFMA R56, R56, UR6, -R58.reuse ;  /* 0x0000000638387c23 */ /* 0x100fe2000800083a */
[----:B------:R-:W2:Y:S01]  /*30b0*/  MUFU.EX2 R42, R39 ;  /* 0x00000027002a7308 */ /* 0x000ea20000000800 */
[----:B------:R-:W-:Y:S01]  /*30c0*/  ULDC UR6, c[0x0][0x604] ;  /* 0x0001810000067ab9 */ /* 0x000fe20000000800 */
[----:B----4-:R-:W-:Y:S01]  /*30d0*/  @!P4 FMUL R38, R38, R38 ;  /* 0x000000262626c220 */ /* 0x010fe20000400000 */
[--C-:B------:R-:W-:Y:S01]  /*30e0*/  FFMA R51, R51, UR6, -R58.reuse ;  /* 0x0000000633337c23 */ /* 0x100fe2000800083a */
[----:B------:R-:W-:Y:S01]  /*30f0*/  FSETP.GEU.AND P4, PT, R47, -126, PT ;  /* 0xc2fc00002f00780b */ /* 0x000fe20003f8e000 */
[----:B------:R-:W-:Y:S01]  /*3100*/  ULDC UR6, c[0x0][0x604] ;  /* 0x0001810000067ab9 */ /* 0x000fe20000000800 */
[----:B------:R-:W-:Y:S01]  /*3110*/  @!P3 FMUL R31, R31, 0.5 ;  /* 0x3f0000001f1fb820 */ /* 0x000fe20000400000 */
[--C-:B------:R-:W-:Y:S01]  /*3120*/  FFMA R54, R54, UR6, -R58.reuse ;  /* 0x0000000636367c23 */ /* 0x100fe2000800083a */
[----:B------:R-:W-:Y:S01]  /*3130*/  ULDC UR6, c[0x0][0x604] ;  /* 0x0001810000067ab9 */ /* 0x000fe20000000800 */
[----:B-1----:R-:W-:Y:S01]  /*3140*/  @!P6 FMUL R159, R159, R159 ;  /* 0x0000009f9f9fe220 */ /* 0x002fe20000400000 */
[----:B------:R-:W-:Y:S01]  /*3150*/  FSETP.GEU.AND P6, PT, R56, -126, PT ;  /* 0xc2fc00003800780b */ /* 0x000fe20003fce000 */
[----:B------:R-:W-:Y:S01]  /*3160*/  FFMA R55, R55, UR6, -R58 ;  /* 0x0000000637377c23 */ /* 0x000fe2000800083a */
[----:B------:R-:W-:Y:S01]  /*3170*/  @!P1 FMUL R35, R35, 0.5 ;  /* 0x3f00000023239820 */ /* 0x000fe20000400000 */
[----:B------:R-:W-:Y:S01]  /*3180*/  ULDC UR6, c[0x0][0x604] ;  /* 0x0001810000067ab9 */ /* 0x000fe20000000800 */
[----:B------:R-:W1:Y:S01]  /*3190*/  MUFU.EX2 R46, R31 ;  /* 0x0000001f002e7308 */ /* 0x000e620000000800 */
[----:B------:R-:W-:Y:S01]  /*31a0*/  FMUL R26, R26, UR6 ;  /* 0x000000061a1a7c20 */ /* 0x000fe20008400000 */
[----:B------:R-:W-:Y:S01]  /*31b0*/  ULDC UR6, c[0x0][0x604] ;  /* 0x0001810000067ab9 */ /* 0x000fe20000000800 */
[----:B--2---:R-:W-:Y:S01]  /*31c0*/  @!P5 FMUL R42, R42, R42 ;  /* 0x0000002a2a2ad220 */ /* 0x004fe20000400000 */
[----:B------:R-:W-:Y:S01]  /*31d0*/  FSETP.GEU.AND P5, PT, R51, -126, PT ;  /* 0xc2fc00003300780b */ /* 0x000fe20003fae000 */
[----:B------:R-:W-:Y:S01]  /*31e0*/  @!P4 FMUL R47, R47, 0.5 ;  /* 0x3f0000002f2fc820 */ /* 0x000fe20000400000 */
[--C-:B------:R-:W-:Y:S01]  /*31f0*/  FFMA R24, R24, UR6, -R26.reuse ;  /* 0x0000000618187c23 */ /* 0x100fe2000800081a */
[----:B------:R-:W-:Y:S01]  /*3200*/  ULDC UR6, c[0x0][0x604] ;  /* 0x0001810000067ab9 */ /* 0x000fe20000000800 */
[----:B------:R-:W2:Y:S01]  /*3210*/  MUFU.EX2 R161, R43 ;  /* 0x0000002b00a17308 */ /* 0x000ea20000000800 */
[----:B------:R-:W-:Y:S01]  /*3220*/  @!P6 FMUL R56, R56, 0.5 ;  /* 0x3f0000003838e820 */ /* 0x000fe20000400000 */
[--C-:B------:R-:W-:Y:S01]  /*3230*/  FFMA R25, R25, UR6, -R26.reuse ;  /* 0x0000000619197c23 */ /* 0x100fe2000800081a */
[----:B------:R-:W-:Y:S01]  /*3240*/  ULDC UR6, c[0x0][0x604] ;  /* 0x0001810000067ab9 */ /* 0x000fe20000000800 */
[--C-:B------:R-:W-:Y:S01]  /*3250*/  FFMA R41, R41, UR7, -R26.reuse ;  /* 0x0000000729297c23 */ /* 0x100fe2000800081a */
[--C-:B------:R-:W-:Y:S01]  /*3260*/  FFMA R28, R28, UR6, -R26.reuse ;  /* 0x000000061c1c7c23 */ /* 0x100fe2000800081a */
[----:B------:R-:W-:Y:S01]  /*3270*/  ULDC UR6, c[0x0][0x604] ;  /* 0x0001810000067ab9 */ /* 0x000fe20000000800 */
[----:B------:R-:W-:Y:S01]  /*3280*/  ULDC UR7, c[0x0][0x604] ;  /* 0x0001810000077ab9 */ /* 0x000fe20000000800 */
[----:B------:R-:W3:Y:S01]  /*3290*/  MUFU.EX2 R163, R47 ;  /* 0x0000002f00a37308 */ /* 0x000ee20000000800 */
[----:B------:R-:W-:Y:S01]  /*32a0*/  @!P5 FMUL R51, R51, 0.5 ;  /* 0x3f0000003333d820 */ /* 0x000fe20000400000 */
[--C-:B------:R-:W-:Y:S01]  /*32b0*/  FFMA R29, R29, UR6, -R26.reuse ;  /* 0x000000061d1d7c23 */ /* 0x100fe2000800081a */
[----:B-1----:R-:W-:Y:S01]  /*32c0*/  @!P3 FMUL R46, R46, R46 ;  /* 0x0000002e2e2eb220 */ /* 0x002fe20000400000 */
[----:B------:R-:W-:Y:S01]  /*32d0*/  FSETP.GEU.AND P3, PT, R54, -126, PT ;  /* 0xc2fc00003600780b */ /* 0x000fe20003f6e000 */
[----:B------:R-:W-:Y:S01]  /*32e0*/  ULDC UR6, c[0x0][0x604] ;  /* 0x0001810000067ab9 */ /* 0x000fe20000000800 */
[--C-:B------:R-:W-:Y:S01]  /*32f0*/  FFMA R52, R52, UR7, -R26.reuse ;  /* 0x0000000734347c23 */ /* 0x100fe2000800081a */
[----:B------:R-:W-:Y:S01]  /*3300*/  FFMA R32, R32, UR6, -R26 ;  /* 0x0000000620207c23 */ /* 0x000fe2000800081a */
[----:B------:R-:W1:Y:S01]  /*3310*/  MUFU.EX2 R165, R51 ;  /* 0x0000003300a57308 */ /* 0x000e620000000800 */
[----:B--2---:R-:W-:Y:S01]  /*3320*/  @!P2 FMUL R161, R161, R161 ;  /* 0x000000a1a1a1a220 */ /* 0x004fe20000400000 */
[----:B------:R-:W-:Y:S01]  /*3330*/  FSETP.GEU.AND P2, PT, R55, -126, PT ;  /* 0xc2fc00003700780b */ /* 0x000fe20003f4e000 */
[----:B------:R-:W-:-:S02]  /*3340*/  ULDC UR6, c[0x0][0x604] ;  /* 0x0001810000067ab9 */ /* 0x000fc40000000800 */
[--C-:B------:R-:W-:Y:S01]  /*3350*/  FFMA R33, R33, UR6, -R26.reuse ;  /* 0x0000000621217c23 */ /* 0x100fe2000800081a */
[----:B------:R-:W-:Y:S02]  /*3360*/  ULDC UR6, c[0x0][0x604] ;  /* 0x0001810000067ab9 */ /* 0x000fe40000000800 */
[----:B------:R-:W2:Y:S01]  /*3370*/  MUFU.EX2 R50, R35 ;  /* 0x0000002300327308 */ /* 0x000ea20000000800 */
[----:B---3--:R-:W-:Y:S01]  /*3380*/  @!P4 FMUL R163, R163, R163 ;  /* 0x000000a3a3a3c220 */ /* 0x008fe20000400000 */
[----:B------:R-:W-:Y:S01]  /*3390*/  FSETP.GEU.AND P4, PT, R25, -126, PT ;  /* 0xc2fc00001900780b */ /* 0x000fe20003f8e000 */
[----:B------:R-:W-:Y:S01]  /*33a0*/  @!P3 FMUL R54, R54, 0.5 ;  /* 0x3f0000003636b820 */ /* 0x000fe20000400000 */
[--C-:B------:R-:W-:Y:S01]  /*33b0*/  FFMA R36, R36, UR6, -R26.reuse ;  /* 0x0000000624247c23 */ /* 0x100fe2000800081a */
[----:B------:R-:W-:Y:S02]  /*33c0*/  ULDC UR6, c[0x0][0x604] ;  /* 0x0001810000067ab9 */ /* 0x000fe40000000800 */
[----:B------:R-:W-:Y:S01]  /*33d0*/  @!P2 FMUL R55, R55, 0.5 ;  /* 0x3f0000003737a820 */ /* 0x000fe20000400000 */
[----:B------:R-:W3:Y:S01]  /*33e0*/  MUFU.EX2 R56, R56 ;  /* 0x0000003800387308 */ /* 0x000ee20000000800 */
[----:B-1----:R-:W-:Y:S01]  /*33f0*/  @!P5 FMUL R165, R165, R165 ;  /* 0x000000a5a5a5d220 */ /* 0x002fe20000400000 */
[----:B------:R-:W-:Y:S01]  /*3400*/  FSETP.GEU.AND P5, PT, R29, -126, PT ;  /* 0xc2fc00001d00780b */ /* 0x000fe20003fae000 */
[--C-:B------:R-:W-:Y:S01]  /*3410*/  FFMA R37, R37, UR6, -R26.reuse ;  /* 0x0000000625257c23 */ /* 0x100fe2000800081a */
[----:B------:R-:W-:Y:S01]  /*3420*/  ULDC UR6, c[0x0][0x604] ;  /* 0x0001810000067ab9 */ /* 0x000fe20000000800 */
[----:B------:R-:W-:Y:S01]  /*3430*/  FADD R43, R38, R165 ;  /* 0x000000a5262b7221 */ /* 0x000fe20000000000 */
[----:B------:R-:W-:Y:S01]  /*3440*/  FFMA R40, R40, UR6, -R26 ;  /* 0x0000000628287c23 */ /* 0x000fe2000800081a */
[----:B------:R-:W-:Y:S01]  /*3450*/  @!P4 FMUL R25, R25, 0.5 ;  /* 0x3f0000001919c820 */ /* 0x000fe20000400000 */
[----:B------:R-:W1:Y:S01]  /*3460*/  MUFU.EX2 R167, R55 ;  /* 0x0000003700a77308 */ /* 0x000e620000000800 */
[----:B--2---:R-:W-:Y:S01]  /*3470*/  @!P1 FMUL R50, R50, R50 ;  /* 0x0000003232329220 */ /* 0x004fe20000400000 */
[----:B------:R-:W-:Y:S01]  /*3480*/  FSETP.GEU.AND P1, PT, R24, -126, PT ;  /* 0xc2fc00001800780b */ /* 0x000fe20003f2e000 */
[----:B------:R-:W-:-:S02]  /*3490*/  ULDC UR6, c[0x0][0x604] ;  /* 0x0001810000067ab9 */ /* 0x000fc40000000800 */
[--C-:B------:R-:W-:Y:S01]  /*34a0*/  FFMA R44, R44, UR6, -R26.reuse ;  /* 0x000000062c2c7c23 */ /* 0x100fe2000800081a */
[----:B------:R-:W-:Y:S01]  /*34b0*/  ULDC UR6, c[0x0][0x604] ;  /* 0x0001810000067ab9 */ /* 0x000fe20000000800 */
[----:B------:R-:W-:Y:S01]  /*34c0*/  @!P5 FMUL R29, R29, 0.5 ;  /* 0x3f0000001d1dd820 */ /* 0x000fe20000400000 */
[----:B------:R-:W2:Y:S01]  /*34d0*/  MUFU.EX2 R25, R25 ;  /* 0x0000001900197308 */ /* 0x000ea20000000800 */
[----:B---3--:R-:W-:Y:S01]  /*34e0*/  @!P6 FMUL R56, R56, R56 ;  /* 0x000000383838e220 */ /* 0x008fe20000400000 */
[----:B------:R-:W-:Y:S01]  /*34f0*/  FSETP.GEU.AND P6, PT, R28, -126, PT ;  /* 0xc2fc00001c00780b */ /* 0x000fe20003fce000 */
[--C-:B------:R-:W-:Y:S01]  /*3500*/  FFMA R45, R45, UR6, -R26.reuse ;  /* 0x000000062d2d7c23 */ /* 0x100fe2000800081a */
[----:B------:R-:W-:Y:S02]  /*3510*/  ULDC UR6, c[0x0][0x604] ;  /* 0x0001810000067ab9 */ /* 0x000fe40000000800 */
[--C-:B------:R-:W-:Y:S01]  /*3520*/  FFMA R48, R48, UR6, -R26.reuse ;  /* 0x0000000630307c23 */ /* 0x100fe2000800081a */
[----:B------:R-:W-:Y:S01]  /*3530*/  @!P1 FMUL R24, R24, 0.5 ;  /* 0x3f00000018189820 */ /* 0x000fe20000400000 */
[----:B------:R-:W3:Y:S01]  /*3540*/  MUFU.EX2 R54, R54 ;  /* 0x0000003600367308 */ /* 0x000ee20000000800 */
[----:B-1----:R-:W-:Y:S01]  /*3550*/  @!P2 FMUL R167, R167, R167 ;  /* 0x000000a7a7a7a220 */ /* 0x002fe20000400000 */
[----:B------:R-:W-:Y:S01]  /*3560*/  FSETP.GEU.AND P2, PT, R33, -126, PT ;  /* 0xc2fc00002100780b */ /* 0x000fe20003f4e000 */
[----:B------:R-:W-:Y:S01]  /*3570*/  ULDC UR6, c[0x0][0x604] ;  /* 0x0001810000067ab9 */ /* 0x000fe20000000800 */
[----:B------:R-:W-:Y:S01]  /*3580*/  F2FP.F16.F32.PACK_AB R165, R165, R56 ;  /* 0x00000038a5a5723e */ /* 0x000fe200000000ff */
[--C-:B------:R-:W-:Y:S01]  /*3590*/  FFMA R49, R49, UR6, -R26.reuse ;  /* 0x0000000631317c23 */ /* 0x100fe2000800081a */
[----:B------:R-:W-:Y:S01]  /*35a0*/  ULDC UR6, c[0x0][0x604] ;  /* 0x0001810000067ab9 */ /* 0x000fe20000000800 */
[----:B------:R-:W-:Y:S01]  /*35b0*/  @!P6 FMUL R28, R28, 0.5 ;  /* 0x3f0000001c1ce820 */ /* 0x000fe20000400000 */
[----:B------:R1:W4:Y:S01]  /*35c0*/  MUFU.EX2 R152, R24 ;  /* 0x0000001800987308 */ /* 0x0003220000000800 */
[----:B--2---:R-:W-:Y:S01]  /*35d0*/  @!P4 FMUL R25, R25, R25 ;  /* 0x000000191919c220 */ /* 0x004fe20000400000 */
[----:B------:R-:W-:Y:S01]  /*35e0*/  FSETP.GEU.AND P4, PT, R37, -126, PT ;  /* 0xc2fc00002500780b */ /* 0x000fe20003f8e000 */
[----:B------:R-:W-:Y:S01]  /*35f0*/  FFMA R26, R53, UR6, -R26 ;  /* 0x00000006351a7c23 */ /* 0x000fe2000800081a */
[----:B------:R-:W-:-:S03]  /*3600*/  FADD R47, R42, R167 ;  /* 0x000000a72a2f7221 */ /* 0x000fc60000000000 */
[----:B------:R-:W-:Y:S01]  /*3610*/  @!P2 FMUL R33, R33, 0.5 ;  /* 0x3f0000002121a820 */ /* 0x000fe20000400000 */
[----:B------:R2:W5:Y:S01]  /*3620*/  MUFU.EX2 R154, R28 ;  /* 0x0000001c009a7308 */ /* 0x0005620000000800 */
[----:B---3--:R-:W-:Y:S01]  /*3630*/  @!P3 FMUL R54, R54, R54 ;  /* 0x000000363636b220 */ /* 0x008fe20000400000 */
[----:B------:R-:W-:Y:S01]  /*3640*/  FSETP.GEU.AND P3, PT, R32, -126, PT ;  /* 0xc2fc00002000780b */ /* 0x000fe20003f6e000 */
[----:B-1----:R-:W-:Y:S01]  /*3650*/  FADD R24, R153, R46 ;  /* 0x0000002e99187221 */ /* 0x002fe20000000000 */
[----:B------:R-:W-:Y:S02]  /*3660*/  F2FP.F16.F32.PACK_AB R153, R30, R153 ;  /* 0x000000991e99723e */ /* 0x000fe400000000ff */
[----:B------:R-:W-:Y:S01]  /*3670*/  F2FP.F16.F32.PACK_AB R167, R167, R54 ;  /* 0x00000036a7a7723e */ /* 0x000fe200000000ff */
[----:B------:R-:W-:Y:S01]  /*3680*/  @!P4 FMUL R37, R37, 0.5 ;  /* 0x3f0000002525c820 */ /* 0x000fe20000400000 */
[----:B------:R-:W1:Y:S01]  /*3690*/  MUFU.EX2 R29, R29 ;  /* 0x0000001d001d7308 */ /* 0x000e620000000800 */
[----:B----4-:R-:W-:Y:S01]  /*36a0*/  @!P1 FMUL R152, R152, R152 ;  /* 0x0000009898989220 */ /* 0x010fe20000400000 */
[----:B------:R-:W-:Y:S01]  /*36b0*/  FSETP.GEU.AND P1, PT, R36, -126, PT ;  /* 0xc2fc00002400780b */ /* 0x000fe20003f2e000 */
[----:B--2---:R-:W-:Y:S01]  /*36c0*/  FADD R28, R30, R161 ;  /* 0x000000a11e1c7221 */ /* 0x004fe20000000000 */
[----:B------:R-:W-:-:S03]  /*36d0*/  F2FP.F16.F32.PACK_AB R161, R161, R46 ;  /* 0x0000002ea1a1723e */ /* 0x000fc600000000ff */
[----:B------:R-:W-:Y:S01]  /*36e0*/  @!P3 FMUL R32, R32, 0.5 ;  /* 0x3f0000002020b820 */ /* 0x000fe20000400000 */
[----:B------:R-:W2:Y:S01]  /*36f0*/  MUFU.EX2 R33, R33 ;  /* 0x0000002100217308 */ /* 0x000ea20000000800 */
[----:B-----5:R-:W-:Y:S01]  /*3700*/  @!P6 FMUL R154, R154, R154 ;  /* 0x0000009a9a9ae220 */ /* 0x020fe20000400000 */
[----:B------:R-:W-:-:S05]  /*3710*/  FSETP.GEU.AND P6, PT, R40, -126, PT ;  /* 0xc2fc00002800780b */ /* 0x000fca0003fce000 */
[----:B------:R-:W-:Y:S01]  /*3720*/  @!P1 FMUL R36, R36, 0.5 ;  /* 0x3f00000024249820 */ /* 0x000fe20000400000 */
[----:B------:R3:W4:Y:S01]  /*3730*/  MUFU.EX2 R156, R32 ;  /* 0x00000020009c7308 */ /* 0x0007220000000800 */
[----:B-1----:R-:W-:Y:S01]  /*3740*/  @!P5 FMUL R29, R29, R29 ;  /* 0x0000001d1d1dd220 */ /* 0x002fe20000400000 */
[----:B------:R-:W-:-:S05]  /*3750*/  FSETP.GEU.AND P5, PT, R41, -126, PT ;  /* 0xc2fc00002900780b */ /* 0x000fca0003fae000 */
[----:B------:R-:W-:Y:S01]  /*3760*/  @!P6 FMUL R40, R40, 0.5 ;  /* 0x3f0000002828e820 */ /* 0x000fe20000400000 */
[----:B------:R1:W5:Y:S01]  /*3770*/  MUFU.EX2 R158, R36 ;  /* 0x00000024009e7308 */ /* 0x0003620000000800 */
[----:B--2---:R-:W-:Y:S01]  /*3780*/  @!P2 FMUL R33, R33, R33 ;  /* 0x000000212121a220 */ /* 0x004fe20000400000 */
[----:B------:R-:W-:Y:S01]  /*3790*/  FSETP.GEU.AND P2, PT, R45, -126, PT ;  /* 0xc2fc00002d00780b */ /* 0x000fe20003f4e000 */
[----:B---3--:R-:W-:Y:S01]  /*37a0*/  FADD R32, R155, R50 ;  /* 0x000000329b207221 */ /* 0x008fe20000000000 */
[----:B------:R-:W-:-:S03]  /*37b0*/  F2FP.F16.F32.PACK_AB R155, R34, R155 ;  /* 0x0000009b229b723e */ /* 0x000fc600000000ff */
[----:B------:R-:W-:Y:S01]  /*37c0*/  @!P5 FMUL R41, R41, 0.5 ;  /* 0x3f0000002929d820 */ /* 0x000fe20000400000 */
[----:B------:R-:W2:Y:S01]  /*37d0*/  MUFU.EX2 R37, R37 ;  /* 0x0000002500257308 */ /* 0x000ea20000000800 */
[----:B----4-:R-:W-:Y:S01]  /*37e0*/  @!P3 FMUL R156, R156, R156 ;  /* 0x0000009c9c9cb220 */ /* 0x010fe20000400000 */
[----:B------:R-:W-:Y:S01]  /*37f0*/  FSETP.GEU.AND P3, PT, R44, -126, PT ;  /* 0xc2fc00002c00780b */ /* 0x000fe20003f6e000 */
[----:B-1----:R-:W-:Y:S01]  /*3800*/  FADD R36, R34, R163 ;  /* 0x000000a322247221 */ /* 0x002fe20000000000 */
[----:B------:R-:W-:-:S03]  /*3810*/  F2FP.F16.F32.PACK_AB R163, R163, R50 ;  /* 0x00000032a3a3723e */ /* 0x000fc600000000ff */
[----:B------:R-:W-:Y:S01]  /*3820*/  @!P2 FMUL R45, R45, 0.5 ;  /* 0x3f0000002d2da820 */ /* 0x000fe20000400000 */
[----:B------:R-:W1:Y:S01]  /*3830*/  MUFU.EX2 R27, R40 ;  /* 0x00000028001b7308 */ /* 0x000e620000000800 */
[----:B-----5:R-:W-:Y:S01]  /*3840*/  @!P1 FMUL R158, R158, R158 ;  /* 0x0000009e9e9e9220 */ /* 0x020fe20000400000 */
[----:B------:R-:W-:Y:S01]  /*3850*/  FSETP.GEU.AND P1, PT, R48, -126, PT ;  /* 0xc2fc00003000780b */ /* 0x000fe20003f2e000 */
[----:B------:R-:W-:-:S04]  /*3860*/  FADD R51, R36, R47 ;  /* 0x0000002f24337221 */ /* 0x000fc80000000000 */
[----:B------:R-:W-:Y:S01]  /*3870*/  @!P3 FMUL R44, R44, 0.5 ;  /* 0x3f0000002c2cb820 */ /* 0x000fe20000400000 */
[----:B------:R3:W4:Y:S01]  /*3880*/  MUFU.EX2 R160, R41 ;  /* 0x0000002900a07308 */ /* 0x0007220000000800 */
[----:B--2---:R-:W-:Y:S01]  /*3890*/  @!P4 FMUL R37, R37, R37 ;  /* 0x000000252525c220 */ /* 0x004fe20000400000 */
[----:B------:R-:W-:-:S05]  /*38a0*/  FSETP.GEU.AND P4, PT, R49, -126, PT ;  /* 0xc2fc00003100780b */ /* 0x000fca0003f8e000 */
[----:B------:R-:W-:Y:S01]  /*38b0*/  @!P1 FMUL R48, R48, 0.5 ;  /* 0x3f00000030309820 */ /* 0x000fe20000400000 */
[----:B------:R2:W5:Y:S01]  /*38c0*/  MUFU.EX2 R31, R44 ;  /* 0x0000002c001f7308 */ /* 0x0005620000000800 */
[----:B-1----:R-:W-:Y:S01]  /*38d0*/  @!P6 FMUL R27, R27, R27 ;  /* 0x0000001b1b1be220 */ /* 0x002fe20000400000 */
[----:B------:R-:W-:Y:S01]  /*38e0*/  FSETP.GEU.AND P6, PT, R52, -126, PT ;  /* 0xc2fc00003400780b */ /* 0x000fe20003fce000 */
[----:B---3--:R-:W-:Y:S01]  /*38f0*/  FADD R41, R157, R56 ;  /* 0x000000389d297221 */ /* 0x008fe20000000000 */
[----:B------:R-:W-:-:S03]  /*3900*/  F2FP.F16.F32.PACK_AB R157, R38, R157 ;  /* 0x0000009d269d723e */ /* 0x000fc600000000ff */
[----:B------:R-:W-:Y:S01]  /*3910*/  @!P4 FMUL R49, R49, 0.5 ;  /* 0x3f0000003131c820 */ /* 0x000fe20000400000 */
[----:B------:R1:W3:Y:S01]  /*3920*/  MUFU.EX2 R162, R45 ;  /* 0x0000002d00a27308 */ /* 0x0002e20000000800 */
[----:B----4-:R-:W-:Y:S01]  /*3930*/  @!P5 FMUL R160, R160, R160 ;  /* 0x000000a0a0a0d220 */ /* 0x010fe20000400000 */
[----:B------:R-:W-:Y:S01]  /*3940*/  FSETP.GEU.AND P5, PT, R26, -126, PT ;  /* 0xc2fc00001a00780b */ /* 0x000fe20003fae000 */
[----:B------:R-:W-:Y:S01]  /*3950*/  FADD R40, R24, R41 ;  /* 0x0000002918287221 */ /* 0x000fe20000000000 */
[----:B--2---:R-:W-:Y:S01]  /*3960*/  FADD R44, R28, R43 ;  /* 0x0000002b1c2c7221 */ /* 0x004fe20000000000 */
[----:B------:R-:W-:Y:S01]  /*3970*/  FADD R24, R152, R27 ;  /* 0x0000001b98187221 */ /* 0x000fe20000000000 */
[----:B------:R-:W-:Y:S01]  /*3980*/  F2FP.F16.F32.PACK_AB R152, R25, R152 ;  /* 0x000000981998723e */ /* 0x000fe200000000ff */
[----:B------:R-:W-:Y:S01]  /*3990*/  @!P6 FMUL R52, R52, 0.5 ;  /* 0x3f0000003434e820 */ /* 0x000fe20000400000 */
[----:B------:R-:W2:Y:S01]  /*39a0*/  MUFU.EX2 R35, R48 ;  /* 0x0000003000237308 */ /* 0x000ea20000000800 */
[----:B-1----:R-:W-:Y:S01]  /*39b0*/  FADD R45, R159, R54 ;  /* 0x000000369f2d7221 */ /* 0x002fe20000000000 */
[----:B-----5:R-:W-:Y:S01]  /*39c0*/  @!P3 FMUL R31, R31, R31 ;  /* 0x0000001f1f1fb220 */ /* 0x020fe20000400000 */
[----:B------:R-:W-:Y:S01]  /*39d0*/  FADD R51, R44, R51 ;  /* 0x000000332c337221 */ /* 0x000fe20000000000 */
[----:B------:R-:W-:-:S02]  /*39e0*/  F2FP.F16.F32.PACK_AB R159, R42, R159 ;  /* 0x0000009f2a9f723e */ /* 0x000fc400000000ff */
[----:B------:R-:W-:Y:S01]  /*39f0*/  FADD R28, R154, R31 ;  /* 0x0000001f9a1c7221 */ /* 0x000fe20000000000 */
[----:B------:R-:W-:Y:S01]  /*3a00*/  @!P5 FMUL R26, R26, 0.5 ;  /* 0x3f0000001a1ad820 */ /* 0x000fe20000400000 */
[----:B------:R1:W4:Y:S01]  /*3a10*/  MUFU.EX2 R164, R49 ;  /* 0x0000003100a47308 */ /* 0x0003220000000800 */
[----:B---3--:R-:W-:Y:S01]  /*3a20*/  @!P2 FMUL R162, R162, R162 ;  /* 0x000000a2a2a2a220 */ /* 0x008fe20000400000 */
[----:B------:R-:W-:-:S06]  /*3a30*/  F2FP.F16.F32.PACK_AB R154, R29, R154 ;  /* 0x0000009a1d9a723e */ /* 0x000fcc00000000ff */
[----:B------:R-:W3:Y:S01]  /*3a40*/  MUFU.EX2 R39, R52 ;  /* 0x0000003400277308 */ /* 0x000ee20000000800 */
[----:B--2---:R-:W-:Y:S01]  /*3a50*/  @!P1 FMUL R35, R35, R35 ;  /* 0x0000002323239220 */ /* 0x004fe20000400000 */
[----:B-1----:R-:W-:Y:S01]  /*3a60*/  FADD R49, R32, R45 ;  /* 0x0000002d20317221 */ /* 0x002fe20000000000 */
[----:B------:R-:W-:Y:S01]  /*3a70*/  FADD R32, R29, R162 ;  /* 0x000000a21d207221 */ /* 0x000fe20000000000 */
[----:B------:R-:W-:Y:S01]  /*3a80*/  F2FP.F16.F32.PACK_AB R162, R162, R31 ;  /* 0x0000001fa2a2723e */ /* 0x000fe200000000ff */
[----:B------:R-:W-:Y:S01]  /*3a90*/  FADD R41, R156, R35 ;  /* 0x000000239c297221 */ /* 0x000fe20000000000 */
[----:B------:R-:W-:Y:S01]  /*3aa0*/  FADD R40, R40, R49 ;  /* 0x0000003128287221 */ /* 0x000fe20000000000 */
[----:B------:R-:W-:Y:S01]  /*3ab0*/  F2FP.F16.F32.PACK_AB R156, R33, R156 ;  /* 0x0000009c219c723e */ /* 0x000fe200000000ff */
[----:B------:R1:W2:Y:S01]  /*3ac0*/  MUFU.EX2 R166, R26 ;  /* 0x0000001a00a67308 */ /* 0x0002a20000000800 */
[----:B----4-:R-:W-:Y:S01]  /*3ad0*/  @!P4 FMUL R164, R164, R164 ;  /* 0x000000a4a4a4c220 */ /* 0x010fe20000400000 */
[----:B------:R-:W-:Y:S01]  /*3ae0*/  FADD R24, R24, R41 ;  /* 0x0000002918187221 */ /* 0x000fe20000000000 */
[----:B------:R-:W-:-:S02]  /*3af0*/  FADD R196, R40, R51 ;  /* 0x0000003328c47221 */ /* 0x000fc40000000000 */
[----:B------:R-:W-:Y:S01]  /*3b00*/  FADD R43, R33, R164 ;  /* 0x000000a4212b7221 */ /* 0x000fe20000000000 */
[----:B------:R-:W-:Y:S01]  /*3b10*/  F2FP.F16.F32.PACK_AB R164, R164, R35 ;  /* 0x00000023a4a4723e */ /* 0x000fe200000000ff */
[----:B---3--:R-:W-:Y:S01]  /*3b20*/  @!P6 FMUL R39, R39, R39 ;  /* 0x000000272727e220 */ /* 0x008fe20000400000 */
[----:B-1----:R-:W-:Y:S01]  /*3b30*/  FADD R26, R25, R160 ;  /* 0x000000a0191a7221 */ /* 0x002fe20000000000 */
[----:B------:R-:W-:Y:S02]  /*3b40*/  F2FP.F16.F32.PACK_AB R160, R160, R27 ;  /* 0x0000001ba0a0723e */ /* 0x000fe400000000ff */
[----:B------:R-:W-:Y:S01]  /*3b50*/  FADD R45, R158, R39 ;  /* 0x000000279e2d7221 */ /* 0x000fe20000000000 */
[----:B------:R-:W-:Y:S01]  /*3b60*/  FADD R26, R26, R43 ;  /* 0x0000002b1a1a7221 */ /* 0x000fe20000000000 */
[----:B------:R-:W-:Y:S01]  /*3b70*/  F2FP.F16.F32.PACK_AB R158, R37, R158 ;  /* 0x0000009e259e723e */ /* 0x000fe200000000ff */
[----:B--2---:R-:W-:Y:S01]  /*3b80*/  @!P5 FMUL R166, R166, R166 ;  /* 0x000000a6a6a6d220 */ /* 0x004fe20000400000 */
[----:B------:R-:W-:Y:S01]  /*3b90*/  FADD R45, R28, R45 ;  /* 0x0000002d1c2d7221 */ /* 0x000fe20000000000 */
[----:B------:R-:W-:-:S02]  /*3ba0*/  SHF.L.U32 R25, RZ, 0x1f, RZ ;  /* 0x0000001fff197819 */ /* 0x000fc400000006ff */
[----:B------:R-:W-:Y:S01]  /*3bb0*/  FADD R47, R37, R166 ;  /* 0x000000a6252f7221 */ /* 0x000fe20000000000 */
[----:B------:R-:W-:Y:S01]  /*3bc0*/  FADD R24, R24, R45 ;  /* 0x0000002d18187221 */ /* 0x000fe20000000000 */
[----:B------:R-:W-:Y:S02]  /*3bd0*/  F2FP.F16.F32.PACK_AB R166, R166, R39 ;  /* 0x00000027a6a6723e */ /* 0x000fe400000000ff */
[----:B------:R-:W-:-:S04]  /*3be0*/  FADD R47, R32, R47 ;  /* 0x0000002f202f7221 */ /* 0x000fc80000000000 */
[----:B------:R-:W-:-:S04]  /*3bf0*/  FADD R47, R26, R47 ;  /* 0x0000002f1a2f7221 */ /* 0x000fc80000000000 */
[----:B------:R-:W-:-:S07]  /*3c00*/  FADD R185, R24, R47 ;  /* 0x0000002f18b97221 */ /* 0x000fce0000000000 */
.L_x_23:
[----:B-1----:R1:W2:Y:S02]  /*3c10*/  SYNCS.PHASECHK.TRANS64.TRYWAIT P1, [R2+URZ+0x28008], R25 ;  /* 0x02800819020075a7 */ /* 0x0022a4000802017f */
[----:B--2---:R-:W-:Y:S05]  /*3c20*/  @!P1 NANOSLEEP.SYNCS 0x989680 ;  /* 0x009896800000995d */ /* 0x004fea0003900000 */
[----:B------:R-:W2:Y:S02]  /*3c30*/  @!P1 SYNCS.PHASECHK.TRANS64 P1, [R2+URZ+0x28008], R25 ;  /* 0x02800819020095a7 */ /* 0x000ea4000802007f */
[----:B--2---:R-:W-:Y:S05]  /*3c40*/  @!P1 BRA `(.L_x_23) ;  /* 0xfffffffc00f09947 */ /* 0x004fea000383ffff */
[----:B------:R-:W-:Y:S01]  /*3c50*/  ULOP3.LUT UR15, UR15, 0x2000000, URZ, 0xfc, !UPT ;  /* 0x020000000f0f7892 */ /* 0x000fe2000f8efc3f */
[----:B-1----:R-:W-:Y:S01]  /*3c60*/  WARPGROUP.ARRIVE ;  /* 0x00000000000079c5 */ /* 0x002fe20000000000 */
[----:B------:R-:W-:Y:S01]  /*3c70*/  UMOV UR7, 0x40000040 ;  /* 0x4000004000077882 */ /* 0x000fe20000000000 */
[----:B------:R-:W-:Y:S01]  /*3c80*/  ISETP.GE.AND P1, PT, R202, 0x3, PT ;  /* 0x00000003ca00780c */ /* 0x000fe20003f26270 */
[----:B------:R-:W-:Y:S01]  /*3c90*/  UIADD3 UR6, UR15, 0x800, URZ ;  /* 0x000008000f067890 */ /* 0x000fe2000fffe03f */
[----:B------:R-:W-:Y:S01]  /*3ca0*/  IADD3 R198, R2, 0x28020, RZ ;  /* 0x0002802002c67810 */ /* 0x000fe20007ffe0ff */
[----:B------:R-:W-:Y:S01]  /*3cb0*/  VIADD R202, R202, 0xffffffff ;  /* 0xffffffffcaca7836 */ /* 0x000fe20000000000 */
[----:B------:R-:W-:-:S06]  /*3cc0*/  IADD3 R197, R197, 0x40, RZ ;  /* 0x00000040c5c57810 */ /* 0x000fcc0007ffe0ff */
[----:B------:R-:W-:Y:S01]  /*3cd0*/  HGMMA.64x256x16.F32 R24, R152, gdesc[UR4].tnspB, RZ, !UPT, gsb0 ;  /* 0x43e0000498187df0 */ /* 0x000fe2000c0008ff */
[----:B------:R-:W-:Y:S01]  /*3ce0*/  UIADD3 UR6, UR15, 0x880, URZ ;  /* 0x000008800f067890 */ /* 0x000fe2000fffe03f */
[----:B------:R-:W-:Y:S01]  /*3cf0*/  UMOV UR7, 0x40000040 ;  /* 0x4000004000077882 */ /* 0x000fe20000000000 */
[----:B------:R-:W-:Y:S02]  /*3d00*/  WARPGROUP.DEPBAR.LE gsb0, 0x0 ;  /* 0x00008000000079c5 */ /* 0x000fe40000010000 */
[----:B------:R-:W-:Y:S01]  /*3d10*/  WARPGROUP.ARRIVE ;  /* 0x00000000000079c5 */ /* 0x000fe20000000000 */
[----:B------:R-:W-:-:S15]  /*3d20*/  PRMT R152, RZ, 0x654, R198 ;  /* 0x00000654ff987816 */ /* 0x000fde00000000c6 */
[----:B------:R-:W-:-:S07]  /*3d30*/  NOP ;  /* 0x0000000000007918 */ /* 0x000fce0000000000 */
[----:B------:R-:W-:Y:S01]  /*3d40*/  HGMMA.64x256x16.F32 R24, R156, gdesc[UR4].tnspB, R24, gsb0 ;  /* 0x43e000049c187df0 */ /* 0x000fe20008000818 */
[----:B------:R-:W-:Y:S01]  /*3d50*/  UIADD3 UR6, UR15, 0x900, URZ ;  /* 0x000009000f067890 */ /* 0x000fe2000fffe03f */
[----:B------:R-:W-:Y:S01]  /*3d60*/  UMOV UR7, 0x40000040 ;  /* 0x4000004000077882 */ /* 0x000fe20000000000 */
[----:B------:R-:W-:Y:S02]  /*3d70*/  WARPGROUP.DEPBAR.LE gsb0, 0x0 ;  /* 0x00008000000079c5 */ /* 0x000fe40000010000 */
[----:B------:R-:W-:-:S15]  /*3d80*/  WARPGROUP.ARRIVE ;  /* 0x00000000000079c5 */ /* 0x000fde0000000000 */
[----:B------:R-:W-:-:S08]  /*3d90*/  NOP ;  /* 0x0000000000007918 */ /* 0x000fd00000000000 */
[----:B------:R-:W-:Y:S01]  /*3da0*/  HGMMA.64x256x16.F32 R24, R160, gdesc[UR4].tnspB, R24, gsb0 ;  /* 0x43e00004a0187df0 */ /* 0x000fe20008000818 */
[----:B------:R-:W-:Y:S01]  /*3db0*/  UIADD3 UR6, UR15, 0x980, URZ ;  /* 0x000009800f067890 */ /* 0x000fe2000fffe03f */
[----:B------:R-:W-:Y:S01]  /*3dc0*/  UMOV UR7, 0x40000040 ;  /* 0x4000004000077882 */ /* 0x000fe20000000000 */
[----:B------:R-:W-:Y:S02]  /*3dd0*/  WARPGROUP.DEPBAR.LE gsb0, 0x0 ;  /* 0x00008000000079c5 */ /* 0x000fe40000010000 */
[----:B------:R-:W-:-:S15]  /*3de0*/  WARPGROUP.ARRIVE ;  /* 0x00000000000079c5 */ /* 0x000fde0000000000 */
[----:B------:R-:W-:-:S08]  /*3df0*/  NOP ;  /* 0x0000000000007918 */ /* 0x000fd00000000000 */
[----:B------:R-:W-:Y:S03]  /*3e00*/  HGMMA.64x256x16.F32 R24, R164, gdesc[UR4].tnspB, R24, gsb0 ;  /* 0x43e00004a4187df0 */ /* 0x000fe60008000818 */
[----:B------:R-:W-:Y:S02]  /*3e10*/  WARPGROUP.DEPBAR.LE gsb0, 0x0 ;  /* 0x00008000000079c5 */ /* 0x000fe40000010000 */
[----:B------:R1:W-:Y:S01]  /*3e20*/  SYNCS.ARRIVE.TRANS64.RED.A1T0 RZ, [R152+URZ], RZ ;  /* 0x000000ff98ff79a7 */ /* 0x0003e2000810043f */
[----:B------:R-:W-:Y:S05]  /*3e30*/  @!P1 BRA `(.L_x_24) ;  /* 0x0000002c00009947 */ /* 0x000fea0003800000 */
[----:B------:R-:W-:Y:S01]  /*3e40*/  MOV R205, R201 ;  /* 0x000000c900cd7202 */ /* 0x000fe20000000f00 */
[----:B------:R-:W-:Y:S01]  /*3e50*/  ULDC.64 UR22, c[0x0][0x198] ;  /* 0x0000660000167ab9 */ /* 0x000fe20000000a00 */
[----:B------:R-:W-:Y:S02]  /*3e60*/  MOV R203, R200 ;  /* 0x000000c800cb7202 */ /* 0x000fe40000000f00 */
[----:B------:R-:W-:Y:S02]  /*3e70*/  MOV R199, 0x2 ;  /* 0x0000000200c77802 */ /* 0x000fe40000000f00 */
[----:B------:R-:W-:Y:S02]  /*3e80*/  MOV R7, 0x1 ;  /* 0x0000000100077802 */ /* 0x000fe40000000f00 */
[----:B------:R-:W-:-:S07]  /*3e90*/  MOV R4, RZ ;  /* 0x000000ff00047202 */ /* 0x000fce0000000f00 */
.L_x_36:
[C---:B------:R-:W-:Y:S01]  /*3ea0*/  ISETP.GT.AND P1, PT, R202.reuse, 0x2, PT ;  /* 0x00000002ca00780c */ /* 0x040fe20003f24270 */
[----:B------:R-:W-:Y:S01]  /*3eb0*/  VIADD R202, R202, 0xffffffff ;  /* 0xffffffffcaca7836 */ /* 0x000fe20000000000 */
[----:B------:R-:W-:Y:S02]  /*3ec0*/  LEA R153, R199, R2, 0x3 ;  /* 0x00000002c7997211 */ /* 0x000fe400078e18ff */
[----:B-1----:R-:W-:-:S09]  /*3ed0*/  SHF.L.U32 R152, R4, 0x1f, RZ ;  /* 0x0000001f04987819 */ /* 0x002fd200000006ff */
.L_x_25:
[----:B-1----:R1:W2:Y:S02]  /*3ee0*/  SYNCS.PHASECHK.TRANS64.TRYWAIT P2, [R153+URZ+0x28000], R152 ;  /* 0x02800098990075a7 */ /* 0x0022a4000804017f */
[----:B--2---:R-:W-:Y:S05]  /*3ef0*/  @!P2 NANOSLEEP.SYNCS 0x989680 ;  /* 0x009896800000a95d */ /* 0x004fea0003900000 */
[----:B------:R-:W2:Y:S02]  /*3f00*/  @!P2 SYNCS.PHASECHK.TRANS64 P2, [R153+URZ+0x28000], R152 ;  /* 0x028000989900a5a7 */ /* 0x000ea4000804007f */
[----:B--2---:R-:W-:Y:S05]  /*3f10*/  @!P2 BRA `(.L_x_25) ;  /* 0xfffffffc00f0a947 */ /* 0x004fea000383ffff */
[----:B------:R-:W-:Y:S05]  /*3f20*/  WARPSYNC.ALL ;  /* 0x0000000000007948 */ /* 0x000fea0003800000 */
[----:B------:R-:W-:Y:S01]  /*3f30*/  R2UR UR6, R199 ;  /* 0x00000000c70672ca */ /* 0x000fe200000e0000 */
[----:B-1----:R-:W-:Y:S01]  /*3f40*/  WARPGROUP.ARRIVE ;  /* 0x00000000000079c5 */ /* 0x002fe20000000000 */
[----:B------:R-:W-:Y:S01]  /*3f50*/  R2UR UR8, R194 ;  /* 0x00000000c20872ca */ /* 0x000fe200000e0000 */
[----:B------:R-:W-:Y:S01]  /*3f60*/  UMOV UR11, 0x40000040 ;  /* 0x40000040000b7882 */ /* 0x000fe20000000000 */
        /* <DEDUP_REMOVED lines=9> */
[----:B------:R-:W-:Y:S01]  /*4000*/  ULEA UR6, UR6, UR14, 0xb ;  /* 0x0000000e06067291 */ /* 0x000fe2000f8e583f */
[----:B------:R-:W-:Y:S01]  /*4010*/  R2UR UR16, R188 ;  /* 0x00000000bc1072ca */ /* 0x000fe200000e0000 */
[----:B------:R-:W-:Y:S01]  /*4020*/  UMOV UR59, 0x40000040 ;  /* 0x40000040003b7882 */ /* 0x000fe20000000000 */
[----:B------:R-:W-:Y:S01]  /*4030*/  R2UR UR17, R189 ;  /* 0x00000000bd1172ca */ /* 0x000fe200000e0000 */
[----:B------:R-:W-:Y:S01]  /*4040*/  UIADD3 UR7, UR6, 0x2, URZ ;  /* 0x0000000206077890 */ /* 0x000fe2000fffe03f */
[----:B------:R-:W-:Y:S01]  /*4050*/  R2UR UR20, R8 ;  /* 0x00000000081472ca */ /* 0x000fe200000e0000 */
[----:B------:R-:W-:Y:S01]  /*4060*/  UIADD3 UR58, UR6, 0x406, URZ ;  /* 0x00000406063a7890 */ /* 0x000fe2000fffe03f */
[----:B------:R-:W-:Y:S01]  /*4070*/  R2UR UR21, R9 ;  /* 0x00000000091572ca */ /* 0x000fe200000e0000 */
[----:B------:R-:W-:Y:S01]  /*4080*/  UMOV UR10, UR6 ;  /* 0x00000006000a7c82 */ /* 0x000fe20008000000 */
[----:B------:R-:W-:Y:S01]  /*4090*/  MOV R200, UR23 ;  /* 0x0000001700c87c02 */ /* 0x000fe20008000f00 */
[----:B------:R-:W-:Y:S01]  /*40a0*/  HGMMA.64x64x16.F32 R152, gdesc[UR8], RZ, !UPT, gsb0 ;  /* 0x00e00000089879f0 */ /* 0x000fe2000c0008ff */
[----:B------:R-:W-:Y:S01]  /*40b0*/  UMOV UR30, UR7 ;  /* 0x00000007001e7c82 */ /* 0x000fe20008000000 */
[----:B------:R-:W-:Y:S01]  /*40c0*/  UIADD3 UR7, UR6, 0x4, URZ ;  /* 0x0000000406077890 */ /* 0x000fe2000fffe03f */
[----:B------:R-:W-:Y:S01]  /*40d0*/  R2UR UR8, R186 ;  /* 0x00000000ba0872ca */ /* 0x000fe200000e0000 */
[----:B------:R-:W-:Y:S01]  /*40e0*/  UMOV UR11, 0x40000040 ;  /* 0x40000040000b7882 */ /* 0x000fe20000000000 */
[----:B------:R-:W-:Y:S01]  /*40f0*/  R2UR UR9, R187 ;  /* 0x00000000bb0972ca */ /* 0x000fe200000e0000 */
[----:B------:R-:W-:Y:S01]  /*4100*/  UMOV UR23, 0x40000040 ;  /* 0x4000004000177882 */ /* 0x000fe20000000000 */
[----:B------:R-:W-:Y:S01]  /*4110*/  MOV R201, UR22 ;  /* 0x0000001600c97c02 */ /* 0x000fe20008000f00 */
[----:B------:R-:W-:Y:S01]  /*4120*/  UIADD3 UR54, UR6, 0x600, URZ ;  /* 0x0000060006367890 */ /* 0x000fe2000fffe03f */
[----:B------:R-:W-:Y:S01]  /*4130*/  R2UR UR32, R10 ;  /* 0x000000000a2072ca */ /* 0x000fe200000e0000 */
[----:B------:R-:W-:Y:S01]  /*4140*/  UMOV UR26, UR7 ;  /* 0x00000007001a7c82 */ /* 0x000fe20008000000 */
[----:B------:R-:W-:Y:S01]  /*4150*/  UIADD3 UR7, UR6, 0x6, URZ ;  /* 0x0000000606077890 */ /* 0x000fe2000fffe03f */
[----:B------:R-:W-:Y:S01]  /*4160*/  R2UR UR33, R11 ;  /* 0x000000000b2172ca */ /* 0x000fe200000e0000 */
[----:B------:R-:W-:Y:S01]  /*4170*/  UMOV UR55, 0x40000040 ;  /* 0x4000004000377882 */ /* 0x000fe20000000000 */
[----:B------:R-:W-:Y:S01]  /*4180*/  UIADD3 UR50, UR6, 0x602, URZ ;  /* 0x0000060206327890 */ /* 0x000fe2000fffe03f */
[----:B------:R-:W-:Y:S01]  /*4190*/  ISETP.NE.AND P2, PT, R184, RZ, PT ;  /* 0x000000ffb800720c */ /* 0x000fe20003f45270 */
[----:B------:R-:W-:Y:S01]  /*41a0*/  UMOV UR51, 0x40000040 ;  /* 0x4000004000337882 */ /* 0x000fe20000000000 */
[----:B------:R-:W-:Y:S01]  /*41b0*/  UIADD3 UR46, UR6, 0x604, URZ ;  /* 0x00000604062e7890 */ /* 0x000fe2000fffe03f */
[----:B------:R-:W-:Y:S01]  /*41c0*/  UMOV UR18, UR7 ;  /* 0x0000000700127c82 */ /* 0x000fe20008000000 */
[----:B------:R-:W-:Y:S01]  /*41d0*/  UIADD3 UR7, UR6, 0x200, URZ ;  /* 0x0000020006077890 */ /* 0x000fe2000fffe03f */
[----:B------:R-:W-:-:S06]  /*41e0*/  UMOV UR47, 0x40000040 ;  /* 0x40000040002f7882 */ /* 0x000fcc0000000000 */
[----:B------:R-:W-:Y:S01]  /*41f0*/  UMOV UR10, UR7 ;  /* 0x00000007000a7c82 */ /* 0x000fe20008000000 */
[----:B------:R-:W-:-:S07]  /*4200*/  UIADD3 UR7, UR6, 0x202, URZ ;  /* 0x0000020206077890 */ /* 0x000fce000fffe03f */
[----:B------:R-:W-:Y:S01]  /*4210*/  UMOV UR22, UR7 ;  /* 0x0000000700167c82 */ /* 0x000fe20008000000 */
[----:B------:R-:W-:-:S07]  /*4220*/  UIADD3 UR7, UR6, 0x204, URZ ;  /* 0x0000020406077890 */ /* 0x000fce000fffe03f */
[----:B------:R-:W-:Y:S01]  /*4230*/  UMOV UR34, UR7 ;  /* 0x0000000700227c82 */ /* 0x000fe20008000000 */
[----:B------:R-:W-:Y:S01]  /*4240*/  UIADD3 UR7, UR6, 0x206, URZ ;  /* 0x0000020606077890 */ /* 0x000fe2000fffe03f */
[----:B------:R-:W-:Y:S02]  /*4250*/  WARPGROUP.DEPBAR.LE gsb0, 0x0 ;  /* 0x00008000000079c5 */ /* 0x000fe40000010000 */
[----:B------:R-:W-:-:S06]  /*4260*/  WARPGROUP.ARRIVE ;  /* 0x00000000000079c5 */ /* 0x000fcc0000000000 */
[----:B------:R-:W-:Y:S01]  /*4270*/  HGMMA.64x64x16.F32 R152, gdesc[UR28], R152, gsb0 ;  /* 0x00e000001c9879f0 */ /* 0x000fe20008000898 */
[----:B------:R-:W-:Y:S01]  /*4280*/  R2UR UR28, R12 ;  /* 0x000000000c1c72ca */ /* 0x000fe200000e0000 */
[----:B------:R-:W-:Y:S01]  /*4290*/  UMOV UR30, UR7 ;  /* 0x00000007001e7c82 */ /* 0x000fe20008000000 */
[----:B------:R-:W-:Y:S01]  /*42a0*/  R2UR UR29, R13 ;  /* 0x000000000d1d72ca */ /* 0x000fe200000e0000 */
[----:B------:R-:W-:Y:S01]  /*42b0*/  UMOV UR31, 0x40000040 ;  /* 0x40000040001f7882 */ /* 0x000fe20000000000 */
        /* <DEDUP_REMOVED lines=16> */
[----:B------:R-:W-:Y:S02]  /*43c0*/  UIADD3 UR7, UR6, 0x404, URZ ;  /* 0x0000040406077890 */ /* 0x000fe4000fffe03f */
        /* <DEDUP_REMOVED lines=8> */
[----:B------:R-:W-:Y:S01]  /*4450*/  UMOV UR7, 0x40000040 ;  /* 0x4000004000077882 */ /* 0x000fe20000000000 */
[----:B------:R-:W-:Y:S02]  /*4460*/  WARPGROUP.DEPBAR.LE gsb0, 0x0 ;  /* 0x00008000000079c5 */ /* 0x000fe40000010000 */
[----:B------:R-:W-:-:S06]  /*4470*/  WARPGROUP.ARRIVE ;  /* 0x00000000000079c5 */ /* 0x000fcc0000000000 */
[----:B------:R-:W-:Y:S01]  /*4480*/  HGMMA.64x64x16.F32 R152, gdesc[UR20], R152, gsb0 ;  /* 0x00e00000149879f0 */ /* 0x000fe20008000898 */
[----:B------:R-:W-:Y:S02]  /*4490*/  R2UR UR23, R200 ;  /* 0x00000000c81772ca */ /* 0x000fe400000e0000 */
[----:B------:R-:W-:Y:S01]  /*44a0*/  R2UR UR22, R201 ;  /* 0x00000000c91672ca */ /* 0x000fe200000e0000 */
        /* <DEDUP_REMOVED lines=31> */
[----:B------:R-:W-:Y:S05]  /*46a0*/  @P2 BRA `(.L_x_26) ;  /* 0x0000000000e02947 */ /* 0x000fea0003800000 */
[----:B------:R-:W-:-:S13]  /*46b0*/  ISETP.LT.OR P3, PT, R17, 0x1, !P0 ;  /* 0x000000011100780c */ /* 0x000fda0004761670 */
[----:B------:R-:W-:Y:S05]  /*46c0*/  @P3 BRA `(.L_x_27) ;  /* 0x0000000000d43947 */ /* 0x000fea0003800000 */
[----:B------:R-:W-:Y:S02]  /*46d0*/  ISETP.NE.AND P4, PT, R22, RZ, PT ;  /* 0x000000ff1600720c */ /* 0x000fe40003f85270 */
[----:B------:R-:W-:Y:S02]  /*46e0*/  LEA R200, R5, R2, 0x3 ;  /* 0x0000000205c87211 */ /* 0x000fe400078e18ff */
[----:B------:R-:W-:-:S09]  /*46f0*/  SHF.L.U32 R201, R6, 0x1f, RZ ;  /* 0x0000001f06c97819 */ /* 0x000fd200000006ff */
.L_x_28:
[----:B-1----:R1:W2:Y:S02]  /*4700*/  SYNCS.PHASECHK.TRANS64.TRYWAIT P3, [R200+URZ+0x28020], R201 ;  /* 0x028020c9c80075a7 */ /* 0x0022a4000806017f */
[----:B--2---:R-:W-:Y:S05]  /*4710*/  @!P3 NANOSLEEP.SYNCS 0x989680 ;  /* 0x009896800000b95d */ /* 0x004fea0003900000 */
[----:B------:R-:W2:Y:S02]  /*4720*/  @!P3 SYNCS.PHASECHK.TRANS64 P3, [R200+URZ+0x28020], R201 ;  /* 0x028020c9c800b5a7 */ /* 0x000ea4000806007f */
[----:B--2---:R-:W-:Y:S05]  /*4730*/  @!P3 BRA `(.L_x_28) ;  /* 0xfffffffc00f0b947 */ /* 0x004fea000383ffff */
[----:B------:R-:W-:Y:S05]  /*4740*/  @P4 BRA `(.L_x_29) ;  /* 0x0000000000144947 */ /* 0x000fea0003800000 */
[----:B------:R-:W-:Y:S02]  /*4750*/  LOP3.LUT P3, RZ, R16, 0x1f, RZ, 0xc0, !PT ;  /* 0x0000001f10ff7812 */ /* 0x000fe4000786c0ff */
[----:B-1----:R-:W-:-:S04]  /*4760*/  MOV R201, 0x8000 ;  /* 0x0000800000c97802 */ /* 0x002fc80000000f00 */
[----:B------:R2:W-:Y:S07]  /*4770*/  SYNCS.ARRIVE.TRANS64 RZ, [R200+URZ+0x28000], R201 ;  /* 0x028000c9c8ff79a7 */ /* 0x0005ee000800003f */
[----:B------:R-:W-:Y:S05]  /*4780*/  @!P3 BRA `(.L_x_29) ;  /* 0x000000000004b947 */ /* 0x000fea0003800000 */
[----:B------:R-:W-:Y:S01]  /*4790*/  BPT.TRAP 0x1 ;  /* 0x000000040000795c */ /* 0x000fe20000300000 */
.L_x_29:
[----:B-12---:R-:W-:Y:S01]  /*47a0*/  LEA R201, R5, R2, 0xf ;  /* 0x0000000205c97211 */ /* 0x006fe200078e78ff */
[----:B------:R-:W-:Y:S01]  /*47b0*/  UIADD3 UR30, UP0, UR22, 0x1f0, URZ ;  /* 0x000001f0161e7890 */ /* 0x000fe2000ff1e03f */
[----:B------:R-:W-:Y:S01]  /*47c0*/  R2UR UR35, R23 ;  /* 0x00000000172372ca */ /* 0x000fe200000e0000 */
[----:B------:R-:W-:Y:S01]  /*47d0*/  UMOV UR6, 0x0 ;  /* 0x0000000000067882 */ /* 0x000fe20000000000 */
[----:B------:R-:W-:Y:S01]  /*47e0*/  R2UR UR33, R200 ;  /* 0x00000000c82172ca */ /* 0x000fe200000e0000 */
[----:B------:R-:W-:Y:S01]  /*47f0*/  UIADD3.X UR31, URZ, UR23, URZ, UP0, !UPT ;  /* 0x000000173f1f7290 */ /* 0x000fe200087fe43f */
[----:B------:R-:W-:Y:S01]  /*4800*/  R2UR UR8, R201 ;  /* 0x00000000c90872ca */ /* 0x000fe200000e0000 */
[----:B------:R-:W-:Y:S01]  /*4810*/  UMOV UR7, 0x10000000 ;  /* 0x1000000000077882 */ /* 0x000fe20000000000 */
[----:B------:R-:W-:Y:S01]  /*4820*/  UMOV UR34, URZ ;  /* 0x0000003f00227c82 */ /* 0x000fe20008000000 */
[----:B------:R-:W-:Y:S01]  /*4830*/  UMOV UR26, 0x40 ;  /* 0x00000040001a7882 */ /* 0x000fe20000000000 */
[----:B------:R-:W-:Y:S01]  /*4840*/  UMOV UR28, UR36 ;  /* 0x00000024001c7c82 */ /* 0x000fe20008000000 */
[----:B------:R-:W-:Y:S01]  /*4850*/  UMOV UR29, UR37 ;  /* 0x00000025001d7c82 */ /* 0x000fe20008000000 */
[----:B------:R-:W-:Y:S01]  /*4860*/  UMOV UR18, 0x80 ;  /* 0x0000008000127882 */ /* 0x000fe20000000000 */
[----:B------:R-:W-:Y:S01]  /*4870*/  UMOV UR20, UR36 ;  /* 0x0000002400147c82 */ /* 0x000fe20008000000 */
[----:B------:R-:W-:Y:S01]  /*4880*/  UMOV UR21, UR37 ;  /* 0x0000002500157c82 */ /* 0x000fe20008000000 */
[----:B------:R-:W-:Y:S01]  /*4890*/  USHF.L.U32 UR35, UR35, 0x6, URZ ;  /* 0x0000000623237899 */ /* 0x000fe2000800063f */
[----:B------:R-:W-:Y:S01]  /*48a0*/  IADD3 R5, R5, 0x1, RZ ;  /* 0x0000000105057810 */ /* 0x000fe20007ffe0ff */
[----:B------:R-:W-:-:S02]  /*48b0*/  UIADD3 UR33, UR33, 0x28000, URZ ;  /* 0x0002800021217890 */ /* 0x000fc4000fffe03f */
[----:B------:R-:W-:Y:S01]  /*48c0*/  UIADD3 UR32, UR8, 0x8000, URZ ;  /* 0x0000800008207890 */ /* 0x000fe2000fffe03f */
[C---:B------:R-:W-:Y:S01]  /*48d0*/  ISETP.NE.AND P3, PT, R5.reuse, 0x4, PT ;  /* 0x000000040500780c */ /* 0x040fe20003f65270 */
[----:B------:R-:W-:Y:S02]  /*48e0*/  UIADD3 UR24, UR8, 0xa000, URZ ;  /* 0x0000a00008187890 */ /* 0x000fe4000fffe03f */
[----:B------:R-:W-:Y:S01]  /*48f0*/  UIADD3 UR16, UR8, 0xc000, URZ ;  /* 0x0000c00008107890 */ /* 0x000fe2000fffe03f */
[----:B------:R-:W-:Y:S01]  /*4900*/  SEL R201, RZ, 0x1, P3 ;  /* 0x00000001ffc97807 */ /* 0x000fe20001800000 */
[----:B------:R-:W-:Y:S01]  /*4910*/  UIADD3 UR8, UR8, 0xe000, URZ ;  /* 0x0000e00008087890 */ /* 0x000fe2000fffe03f */
[----:B------:R-:W-:Y:S01]  /*4920*/  SEL R5, R5, RZ, P3 ;  /* 0x000000ff05057207 */ /* 0x000fe20001800000 */
        /* <DEDUP_REMOVED lines=8> */
[----:B------:R-:W-:Y:S01]  /*49b0*/  UMOV UR9, UR33 ;  /* 0x0000002100097c82 */ /* 0x000fe20008000000 */
[----:B------:R-:W-:Y:S01]  /*49c0*/  UMOV UR11, UR35 ;  /* 0x00000023000b7c82 */ /* 0x000fe20008000000 */
[----:B------:R1:W-:Y:S01]  /*49d0*/  UTMALDG.4D [UR24], [UR30], desc[UR6] ;  /* 0x000006181e0075b4 */ /* 0x0003e20008019000 */
[----:B------:R-:W-:Y:S01]  /*49e0*/  LOP3.LUT R6, R6, R201, RZ, 0x3c, !PT ;  /* 0x000000c906067212 */ /* 0x000fe200078e3cff */
[----:B------:R1:W-:Y:S01]  /*49f0*/  UTMALDG.4D [UR16], [UR30], desc[UR6] ;  /* 0x000006101e0075b4 */ /* 0x0003e20008019000 */
[----:B------:R1:W-:Y:S02]  /*4a00*/  UTMALDG.4D [UR8], [UR30], desc[UR6] ;  /* 0x000006081e0075b4 */ /* 0x0003e40008019000 */
[----:B-1----:R-:W-:-:S03]  /*4a10*/  NOP ;  /* 0x0000000000007918 */ /* 0x002fc60000000000 */
.L_x_27:
[----:B------:R-:W-:-:S07]  /*4a20*/  VIADD R17, R17, 0xffffffff ;  /* 0xffffffff11117836 */ /* 0x000fce0000000000 */
.L_x_26:
[----:B------:R-:W-:Y:S01]  /*4a30*/  IADD3 R199, R199, 0x1, RZ ;  /* 0x00000001c7c77810 */ /* 0x000fe20007ffe0ff */
[----:B------:R-:W-:Y:S05]  /*4a40*/  WARPSYNC.ALL ;  /* 0x0000000000007948 */ /* 0x000fea0003800000 */
[----:B------:R-:W-:-:S04]  /*4a50*/  ISETP.NE.AND P3, PT, R199, 0x4, PT ;  /* 0x00000004c700780c */ /* 0x000fc80003f65270 */
[----:B------:R-:W-:Y:S02]  /*4a60*/  SEL R201, RZ, 0x1, P3 ;  /* 0x00000001ffc97807 */ /* 0x000fe40001800000 */
[----:B------:R-:W-:Y:S02]  /*4a70*/  SEL R199, R199, RZ, P3 ;  /* 0x000000ffc7c77207 */ /* 0x000fe40001800000 */
[----:B------:R-:W-:Y:S02]  /*4a80*/  LOP3.LUT R4, R4, R201, RZ, 0x3c, !PT ;  /* 0x000000c904047212 */ /* 0x000fe400078e3cff */
[----:B------:R-:W-:Y:S01]  /*4a90*/  FMNMX R200, R152, R205, !PT ;  /* 0x000000cd98c87209 */ /* 0x000fe20007800000 */
[----:B------:R-:W-:Y:S01]  /*4aa0*/  ULDC UR6, c[0x0][0x604] ;  /* 0x0001810000067ab9 */ /* 0x000fe20000000800 */
[----:B------:R-:W-:Y:S02]  /*4ab0*/  FMNMX R204, R154, R203, !PT ;  /* 0x000000cb9acc7209 */ /* 0x000fe40007800000 */
[----:B------:R-:W-:-:S02]  /*4ac0*/  FMNMX R201, R153, R200, !PT ;  /* 0x000000c899c97209 */ /* 0x000fc40007800000 */
[----:B------:R-:W-:Y:S02]  /*4ad0*/  FMNMX R207, R155, R204, !PT ;  /* 0x000000cc9bcf7209 */ /* 0x000fe40007800000 */
[----:B------:R-:W-:Y:S02]  /*4ae0*/  FMNMX R200, R156, R201, !PT ;  /* 0x000000c99cc87209 */ /* 0x000fe40007800000 */
[----:B------:R-:W-:Y:S02]  /*4af0*/  FMNMX R204, R158, R207, !PT ;  /* 0x000000cf9ecc7209 */ /* 0x000fe40007800000 */
[----:B------:R-:W-:Y:S02]  /*4b00*/  FMNMX R201, R157, R200, !PT ;  /* 0x000000c89dc97209 */ /* 0x000fe40007800000 */
        /* <DEDUP_REMOVED lines=25> */
[----:B------:R-:W-:Y:S01]  /*4ca0*/  LEA R210, R199, R2, 0x3 ;  /* 0x00000002c7d27211 */ /* 0x000fe200078e18ff */
[----:B------:R-:W1:Y:S04]  /*4cb0*/  SHFL.BFLY PT, R201, R204, 0x1, 0x1f ;  /* 0x0c201f00ccc97f89 */ /* 0x000e6800000e0000 */
[----:B------:R-:W2:Y:S01]  /*4cc0*/  SHFL.BFLY PT, R209, R206, 0x1, 0x1f ;  /* 0x0c201f00ced17f89 */ /* 0x000ea200000e0000 */
[----:B-1----:R-:W-:-:S02]  /*4cd0*/  FMNMX R207, R204, R201, !PT ;  /* 0x000000c9cccf7209 */ /* 0x002fc40007800000 */
[----:B--2---:R-:W-:-:S03]  /*4ce0*/  FMNMX R209, R206, R209, !PT ;  /* 0x000000d1ced17209 */ /* 0x004fc60007800000 */
[----:B------:R-:W1:Y:S04]  /*4cf0*/  SHFL.BFLY PT, R200, R207, 0x2, 0x1f ;  /* 0x0c401f00cfc87f89 */ /* 0x000e6800000e0000 */
[----:B------:R-:W2:Y:S01]  /*4d00*/  SHFL.BFLY PT, R208, R209, 0x2, 0x1f ;  /* 0x0c401f00d1d07f89 */ /* 0x000ea200000e0000 */
[----:B-1----:R-:W-:Y:S02]  /*4d10*/  FMNMX R201, R207, R200, !PT ;  /* 0x000000c8cfc97209 */ /* 0x002fe40007800000 */
[----:B------:R-:W-:Y:S02]  /*4d20*/  LEA R207, R7, R198, 0x3 ;  /* 0x000000c607cf7211 */ /* 0x000fe400078e18ff */
[----:B--2---:R-:W-:Y:S02]  /*4d30*/  FMNMX R200, R209, R208, !PT ;  /* 0x000000d0d1c87209 */ /* 0x004fe40007800000 */
[----:B------:R-:W-:-:S02]  /*4d40*/  FSETP.NEU.AND P3, PT, R201, -INF , PT ;  /* 0xff800000c900780b */ /* 0x000fc40003f6d000 */
[C---:B------:R-:W-:Y:S02]  /*4d50*/  FSETP.NEU.AND P4, PT, R200.reuse, -INF , PT ;  /* 0xff800000c800780b */ /* 0x040fe40003f8d000 */
[----:B------:R-:W-:Y:S02]  /*4d60*/  FSEL R208, R201, RZ, P3 ;  /* 0x000000ffc9d07208 */ /* 0x000fe40001800000 */
[----:B------:R-:W-:Y:S02]  /*4d70*/  FSEL R212, R200, RZ, P4 ;  /* 0x000000ffc8d47208 */ /* 0x000fe40002000000 */
[----:B------:R-:W-:Y:S01]  /*4d80*/  PRMT R207, RZ, 0x654, R207 ;  /* 0x00000654ffcf7816 */ /* 0x000fe200000000cf */
[----:B------:R-:W-:Y:S01]  /*4d90*/  FADD R204, -R208, R205 ;  /* 0x000000cdd0cc7221 */ /* 0x000fe20000000100 */
[----:B------:R-:W-:Y:S01]  /*4da0*/  IADD3 R7, R7, 0x1, RZ ;  /* 0x0000000107077810 */ /* 0x000fe20007ffe0ff */
[----:B------:R-:W-:Y:S01]  /*4db0*/  FADD R203, -R212, R203 ;  /* 0x000000cbd4cb7221 */ /* 0x000fe20000000100 */
[----:B------:R1:W-:Y:S01]  /*4dc0*/  SYNCS.ARRIVE.TRANS64.RED.A1T0 RZ, [R207+URZ], RZ ;  /* 0x000000ffcfff79a7 */ /* 0x0003e2000810043f */
[----:B------:R-:W-:-:S02]  /*4dd0*/  FMUL R205, R204, UR6 ;  /* 0x00000006cccd7c20 */ /* 0x000fc40008400000 */
[----:B------:R-:W-:-:S03]  /*4de0*/  FMUL R206, R203, UR6 ;  /* 0x00000006cbce7c20 */ /* 0x000fc60008400000 */
[----:B------:R-:W-:Y:S02]  /*4df0*/  FSETP.GEU.AND P3, PT, R205, -126, PT ;  /* 0xc2fc0000cd00780b */ /* 0x000fe40003f6e000 */
[----:B------:R-:W-:Y:S02]  /*4e00*/  FSETP.GEU.AND P4, PT, R206, -126, PT ;  /* 0xc2fc0000ce00780b */ /* 0x000fe40003f8e000 */
[----:B-1----:R-:W-:-:S09]  /*4e10*/  SHF.L.U32 R207, R4, 0x1f, RZ ;  /* 0x0000001f04cf7819 */ /* 0x002fd200000006ff */
[----:B------:R-:W-:Y:S02]  /*4e20*/  @!P3 FMUL R205, R205, 0.5 ;  /* 0x3f000000cdcdb820 */ /* 0x000fe40000400000 */
[----:B------:R-:W-:Y:S02]  /*4e30*/  @!P4 FMUL R206, R206, 0.5 ;  /* 0x3f000000cecec820 */ /* 0x000fe40000400000 */
[----:B------:R-:W1:Y:S08]  /*4e40*/  MUFU.EX2 R204, R205 ;  /* 0x000000cd00cc7308 */ /* 0x000e700000000800 */
[----:B------:R-:W2:Y:S01]  /*4e50*/  MUFU.EX2 R203, R206 ;  /* 0x000000ce00cb7308 */ /* 0x000ea20000000800 */
[----:B-1----:R-:W-:Y:S01]  /*4e60*/  @!P3 FMUL R204, R204, R204 ;  /* 0x000000ccccccb220 */ /* 0x002fe20000400000 */
[----:B------:R-:W-:-:S03]  /*4e70*/  ISETP.NE.AND P3, PT, R7, 0x4, PT ;  /* 0x000000040700780c */ /* 0x000fc60003f65270 */
[-C--:B------:R-:W-:Y:S01]  /*4e80*/  FMUL R24, R24, R204.reuse ;  /* 0x000000cc18187220 */ /* 0x080fe20000400000 */
[-C--:B------:R-:W-:Y:S01]  /*4e90*/  FMUL R25, R25, R204.reuse ;  /* 0x000000cc19197220 */ /* 0x080fe20000400000 */
[-C--:B------:R-:W-:Y:S01]  /*4ea0*/  FMUL R28, R28, R204.reuse ;  /* 0x000000cc1c1c7220 */ /* 0x080fe20000400000 */
[-C--:B------:R-:W-:Y:S01]  /*4eb0*/  FMUL R29, R29, R204.reuse ;  /* 0x000000cc1d1d7220 */ /* 0x080fe20000400000 */
[----:B--2---:R-:W-:Y:S01]  /*4ec0*/  @!P4 FMUL R203, R203, R203 ;  /* 0x000000cbcbcbc220 */ /* 0x004fe20000400000 */
[-C--:B------:R-:W-:Y:S01]  /*4ed0*/  FMUL R32, R32, R204.reuse ;  /* 0x000000cc20207220 */ /* 0x080fe20000400000 */
        /* <DEDUP_REMOVED lines=58> */
[----:B------:R-:W-:Y:S01]  /*5280*/  FMUL R149, R149, R204 ;  /* 0x000000cc95957220 */ /* 0x000fe20000400000 */
        /* <DEDUP_REMOVED lines=63> */
[----:B------:R-:W-:-:S07]  /*5680*/  FMUL R151, R151, R203 ;  /* 0x000000cb97977220 */ /* 0x000fce0000400000 */
.L_x_30:
[----:B-1----:R1:W2:Y:S02]  /*5690*/  SYNCS.PHASECHK.TRANS64.TRYWAIT P4, [R210+URZ+0x28000], R207 ;  /* 0x028000cfd20075a7 */ /* 0x0022a4000808017f */
[----:B--2---:R-:W-:Y:S05]  /*56a0*/  @!P4 NANOSLEEP.SYNCS 0x989680 ;  /* 0x009896800000c95d */ /* 0x004fea0003900000 */
[----:B------:R-:W2:Y:S02]  /*56b0*/  @!P4 SYNCS.PHASECHK.TRANS64 P4, [R210+URZ+0x28000], R207 ;  /* 0x028000cfd200c5a7 */ /* 0x000ea4000808007f */
[----:B--2---:R-:W-:Y:S05]  /*56c0*/  @!P4 BRA `(.L_x_30) ;  /* 0xfffffffc00f0c947 */ /* 0x004fea000383ffff */
[----:B------:R-:W-:Y:S01]  /*56d0*/  ULDC UR7, c[0x0][0x604] ;  /* 0x0001810000077ab9 */ /* 0x000fe20000000800 */
[----:B------:R-:W-:Y:S01]  /*56e0*/  R2UR UR6, R199 ;  /* 0x00000000c70672ca */ /* 0x000fe200000e0000 */
[----:B------:R-:W-:Y:S01]  /*56f0*/  FMUL R208, R208, UR7 ;  /* 0x00000007d0d07c20 */ /* 0x000fe20008400000 */
[----:B------:R-:W-:Y:S01]  /*5700*/  FMUL R212, R212, UR7 ;  /* 0x00000007d4d47c20 */ /* 0x000fe20008400000 */
[----:B------:R-:W-:Y:S01]  /*5710*/  UMOV UR11, 0x40000040 ;  /* 0x40000040000b7882 */ /* 0x000fe20000000000 */
[----:B------:R-:W-:Y:S01]  /*5720*/  SEL R7, R7, RZ, P3 ;  /* 0x000000ff07077207 */ /* 0x000fe20001800000 */
[--C-:B------:R-:W-:Y:S01]  /*5730*/  FFMA R152, R152, UR7, -R208.reuse ;  /* 0x0000000798987c23 */ /* 0x100fe200080008d0 */
[--C-:B------:R-:W-:Y:S01]  /*5740*/  FFMA R153, R153, UR7, -R208.reuse ;  /* 0x0000000799997c23 */ /* 0x100fe200080008d0 */
[--C-:B------:R-:W-:Y:S01]  /*5750*/  FFMA R156, R156, UR7, -R208.reuse ;  /* 0x000000079c9c7c23 */ /* 0x100fe200080008d0 */
[----:B------:R-:W-:Y:S01]  /*5760*/  FFMA R157, R157, UR7, -R208 ;  /* 0x000000079d9d7c23 */ /* 0x000fe200080008d0 */
[--C-:B------:R-:W-:Y:S01]  /*5770*/  FFMA R154, R154, UR7, -R212.reuse ;  /* 0x000000079a9a7c23 */ /* 0x100fe200080008d4 */
[----:B------:R-:W-:Y:S01]  /*5780*/  FSETP.GEU.AND P5, PT, R152, -126, PT ;  /* 0xc2fc00009800780b */ /* 0x000fe20003fae000 */
[--C-:B------:R-:W-:Y:S01]  /*5790*/  FFMA R155, R155, UR7, -R212.reuse ;  /* 0x000000079b9b7c23 */ /* 0x100fe200080008d4 */
[----:B------:R-:W-:Y:S01]  /*57a0*/  FSETP.GEU.AND P4, PT, R153, -126, PT ;  /* 0xc2fc00009900780b */ /* 0x000fe20003f8e000 */
[--C-:B------:R-:W-:Y:S01]  /*57b0*/  FFMA R158, R158, UR7, -R212.reuse ;  /* 0x000000079e9e7c23 */ /* 0x100fe200080008d4 */
[----:B------:R-:W-:Y:S01]  /*57c0*/  FSETP.GEU.AND P6, PT, R156, -126, PT ;  /* 0xc2fc00009c00780b */ /* 0x000fe20003fce000 */
[----:B------:R-:W-:Y:S01]  /*57d0*/  FFMA R159, R159, UR7, -R212 ;  /* 0x000000079f9f7c23 */ /* 0x000fe200080008d4 */
[----:B------:R-:W-:Y:S01]  /*57e0*/  ULEA UR6, UR6, UR15, 0xb ;  /* 0x0000000f06067291 */ /* 0x000fe2000f8e583f */
[--C-:B------:R-:W-:Y:S01]  /*57f0*/  FFMA R160, R160, UR7, -R208.reuse ;  /* 0x00000007a0a07c23 */ /* 0x100fe200080008d0 */
[--C-:B------:R-:W-:Y:S01]  /*5800*/  FFMA R161, R161, UR7, -R208.reuse ;  /* 0x00000007a1a17c23 */ /* 0x100fe200080008d0 */
[--C-:B------:R-:W-:Y:S01]  /*5810*/  FFMA R164, R164, UR7, -R208.reuse ;  /* 0x00000007a4a47c23 */ /* 0x100fe200080008d0 */
[----:B------:R-:W-:Y:S01]  /*5820*/  FFMA R165, R165, UR7, -R208 ;  /* 0x00000007a5a57c23 */ /* 0x000fe200080008d0 */
[--C-:B------:R-:W-:Y:S01]  /*5830*/  FFMA R162, R162, UR7, -R212.reuse ;  /* 0x00000007a2a27c23 */ /* 0x100fe200080008d4 */
[--C-:B------:R-:W-:Y:S01]  /*5840*/  FFMA R163, R163, UR7, -R212.reuse ;  /* 0x00000007a3a37c23 */ /* 0x100fe200080008d4 */
[----:B------:R-:W-:Y:S01]  /*5850*/  @!P5 FMUL R152, R152, 0.5 ;  /* 0x3f0000009898d820 */ /* 0x000fe20000400000 */
[----:B------:R-:W-:Y:S01]  /*5860*/  UMOV UR10, UR6 ;  /* 0x00000006000a7c82 */ /* 0x000fe20008000000 */
[----:B------:R-:W-:Y:S01]  /*5870*/  @!P4 FMUL R153, R153, 0.5 ;  /* 0x3f0000009999c820 */ /* 0x000fe20000400000 */
[--C-:B------:R-:W-:Y:S01]  /*5880*/  FFMA R166, R166, UR7, -R212.reuse ;  /* 0x00000007a6a67c23 */ /* 0x100fe200080008d4 */
[----:B-1----:R-:W1:Y:S01]  /*5890*/  MUFU.EX2 R207, R152 ;  /* 0x0000009800cf7308 */ /* 0x002e620000000800 */
[----:B------:R-:W-:Y:S01]  /*58a0*/  @!P6 FMUL R156, R156, 0.5 ;  /* 0x3f0000009c9ce820 */ /* 0x000fe20000400000 */
[----:B------:R-:W-:Y:S01]  /*58b0*/  FFMA R167, R167, UR7, -R212 ;  /* 0x00000007a7a77c23 */ /* 0x000fe200080008d4 */
[----:B------:R-:W-:Y:S01]  /*58c0*/  UIADD3 UR8, UR6, 0x80, URZ ;  /* 0x0000008006087890 */ /* 0x000fe2000fffe03f */
[--C-:B------:R-:W-:Y:S01]  /*58d0*/  FFMA R168, R168, UR7, -R208.reuse ;  /* 0x00000007a8a87c23 */ /* 0x100fe200080008d0 */
[--C-:B------:R-:W-:Y:S01]  /*58e0*/  FFMA R169, R169, UR7, -R208.reuse ;  /* 0x00000007a9a97c23 */ /* 0x100fe200080008d0 */
[--C-:B------:R-:W-:Y:S01]  /*58f0*/  FFMA R172, R172, UR7, -R208.reuse ;  /* 0x00000007acac7c23 */ /* 0x100fe200080008d0 */
[----:B------:R-:W-:Y:S01]  /*5900*/  FFMA R173, R173, UR7, -R208 ;  /* 0x00000007adad7c23 */ /* 0x000fe200080008d0 */
[----:B------:R-:W2:Y:S01]  /*5910*/  MUFU.EX2 R205, R153 ;  /* 0x0000009900cd7308 */ /* 0x000ea20000000800 */
[--C-:B------:R-:W-:Y:S01]  /*5920*/  FFMA R170, R170, UR7, -R212.reuse ;  /* 0x00000007aaaa7c23 */ /* 0x100fe200080008d4 */
[--C-:B------:R-:W-:Y:S01]  /*5930*/  FFMA R174, R174, UR7, -R212.reuse ;  /* 0x00000007aeae7c23 */ /* 0x100fe200080008d4 */
[----:B------:R-:W-:Y:S01]  /*5940*/  FFMA R175, R175, UR7, -R212 ;  /* 0x00000007afaf7c23 */ /* 0x000fe200080008d4 */
[--C-:B------:R-:W-:Y:S01]  /*5950*/  FFMA R176, R176, UR7, -R208.reuse ;  /* 0x00000007b0b07c23 */ /* 0x100fe200080008d0 */
[--C-:B------:R-:W-:Y:S01]  /*5960*/  FFMA R177, R177, UR7, -R208.reuse ;  /* 0x00000007b1b17c23 */ /* 0x100fe200080008d0 */
[--C-:B------:R-:W-:Y:S01]  /*5970*/  FFMA R181, R181, UR7, -R208.reuse ;  /* 0x00000007b5b57c23 */ /* 0x100fe200080008d0 */
[----:B------:R-:W-:Y:S01]  /*5980*/  FFMA R180, R180, UR7, -R208 ;  /* 0x00000007b4b47c23 */ /* 0x000fe200080008d0 */
[----:B------:R-:W3:Y:S01]  /*5990*/  MUFU.EX2 R209, R156 ;  /* 0x0000009c00d17308 */ /* 0x000ee20000000800 */
[----:B-1----:R-:W-:Y:S01]  /*59a0*/  @!P5 FMUL R207, R207, R207 ;  /* 0x000000cfcfcfd220 */ /* 0x002fe20000400000 */
[----:B------:R-:W-:Y:S01]  /*59b0*/  FSETP.GEU.AND P5, PT, R157, -126, PT ;  /* 0xc2fc00009d00780b */ /* 0x000fe20003fae000 */
[--C-:B------:R-:W-:Y:S01]  /*59c0*/  FFMA R178, R178, UR7, -R212.reuse ;  /* 0x00000007b2b27c23 */ /* 0x100fe200080008d4 */
[--C-:B------:R-:W-:Y:S01]  /*59d0*/  FFMA R179, R179, UR7, -R212.reuse ;  /* 0x00000007b3b37c23 */ /* 0x100fe200080008d4 */
[--C-:B------:R-:W-:Y:S01]  /*59e0*/  FFMA R183, R183, UR7, -R212.reuse ;  /* 0x00000007b7b77c23 */ /* 0x100fe200080008d4 */
[----:B------:R-:W-:Y:S01]  /*59f0*/  FFMA R182, R182, UR7, -R212 ;  /* 0x00000007b6b67c23 */ /* 0x000fe200080008d4 */
[----:B------:R-:W-:Y:S01]  /*5a00*/  FFMA R204, R204, R185, R207 ;  /* 0x000000b9cccc7223 */ /* 0x000fe200000000cf */
[----:B------:R-:W-:-:S02]  /*5a10*/  VIADD R199, R199, 0x1 ;  /* 0x00000001c7c77836 */ /* 0x000fc40000000000 */
[----:B--2---:R-:W-:Y:S01]  /*5a20*/  @!P4 FMUL R205, R205, R205 ;  /* 0x000000cdcdcdc220 */ /* 0x004fe20000400000 */
[----:B------:R-:W-:-:S03]  /*5a30*/  FSETP.GEU.AND P4, PT, R154, -126, PT ;  /* 0xc2fc00009a00780b */ /* 0x000fc60003f8e000 */
[----:B------:R-:W-:Y:S01]  /*5a40*/  FADD R204, R204, R205 ;  /* 0x000000cdcccc7221 */ /* 0x000fe20000000000 */
[----:B------:R-:W-:Y:S01]  /*5a50*/  F2FP.F16.F32.PACK_AB R152, R205, R207 ;  /* 0x000000cfcd98723e */ /* 0x000fe200000000ff */
[----:B------:R-:W-:Y:S01]  /*5a60*/  @!P5 FMUL R157, R157, 0.5 ;  /* 0x3f0000009d9dd820 */ /* 0x000fe20000400000 */
[----:B---3--:R-:W-:Y:S01]  /*5a70*/  @!P6 FMUL R209, R209, R209 ;  /* 0x000000d1d1d1e220 */ /* 0x008fe20000400000 */
[----:B------:R-:W-:Y:S02]  /*5a80*/  FSETP.GEU.AND P6, PT, R155, -126, PT ;  /* 0xc2fc00009b00780b */ /* 0x000fe40003fce000 */
[----:B------:R-:W1:Y:S04]  /*5a90*/  MUFU.EX2 R206, R157 ;  /* 0x0000009d00ce7308 */ /* 0x000e680000000800 */
[----:B------:R-:W-:-:S04]  /*5aa0*/  @!P4 FMUL R154, R154, 0.5 ;  /* 0x3f0000009a9ac820 */ /* 0x000fc80000400000 */
[----:B------:R2:W3:Y:S03]  /*5ab0*/  MUFU.EX2 R210, R154 ;  /* 0x0000009a00d27308 */ /* 0x0004e60000000800 */
[----:B------:R-:W-:-:S05]  /*5ac0*/  @!P6 FMUL R155, R155, 0.5 ;  /* 0x3f0000009b9be820 */ /* 0x000fca0000400000 */
[----:B------:R-:W4:Y:S01]  /*5ad0*/  MUFU.EX2 R213, R155 ;  /* 0x0000009b00d57308 */ /* 0x000f220000000800 */
[----:B-1----:R-:W-:Y:S01]  /*5ae0*/  @!P5 FMUL R206, R206, R206 ;  /* 0x000000cececed220 */ /* 0x002fe20000400000 */
[----:B------:R-:W-:-:S04]  /*5af0*/  FSETP.GEU.AND P5, PT, R158, -126, PT ;  /* 0xc2fc00009e00780b */ /* 0x000fc80003fae000 */
[----:B--2---:R-:W-:Y:S01]  /*5b00*/  F2FP.F16.F32.PACK_AB R154, R206, R209 ;  /* 0x000000d1ce9a723e */ /* 0x004fe200000000ff */
[----:B------:R-:W-:Y:S01]  /*5b10*/  FADD R209, R204, R209 ;  /* 0x000000d1ccd17221 */ /* 0x000fe20000000000 */
[----:B---3--:R-:W-:Y:S01]  /*5b20*/  @!P4 FMUL R210, R210, R210 ;  /* 0x000000d2d2d2c220 */ /* 0x008fe20000400000 */
[----:B------:R-:W-:Y:S02]  /*5b30*/  FSETP.GEU.AND P4, PT, R159, -126, PT ;  /* 0xc2fc00009f00780b */ /* 0x000fe40003f8e000 */
[----:B------:R-:W-:Y:S01]  /*5b40*/  FADD R206, R209, R206 ;  /* 0x000000ced1ce7221 */ /* 0x000fe20000000000 */
[----:B------:R-:W-:-:S03]  /*5b50*/  FFMA R196, R203, R196, R210 ;  /* 0x000000c4cbc47223 */ /* 0x000fc600000000d2 */
[----:B------:R-:W-:Y:S01]  /*5b60*/  @!P5 FMUL R158, R158, 0.5 ;  /* 0x3f0000009e9ed820 */ /* 0x000fe20000400000 */
[----:B----4-:R-:W-:Y:S01]  /*5b70*/  @!P6 FMUL R213, R213, R213 ;  /* 0x000000d5d5d5e220 */ /* 0x010fe20000400000 */
[----:B------:R-:W-:Y:S02]  /*5b80*/  FSETP.GEU.AND P6, PT, R164, -126, PT ;  /* 0xc2fc0000a400780b */ /* 0x000fe40003fce000 */
[----:B------:R-:W1:Y:S02]  /*5b90*/  MUFU.EX2 R214, R158 ;  /* 0x0000009e00d67308 */ /* 0x000e640000000800 */
[----:B------:R-:W-:Y:S01]  /*5ba0*/  F2FP.F16.F32.PACK_AB R153, R213, R210 ;  /* 0x000000d2d599723e */ /* 0x000fe200000000ff */
[----:B------:R-:W-:Y:S01]  /*5bb0*/  @!P4 FMUL R159, R159, 0.5 ;  /* 0x3f0000009f9fc820 */ /* 0x000fe20000400000 */
[----:B------:R-:W-:-:S04]  /*5bc0*/  FADD R213, R196, R213 ;  /* 0x000000d5c4d57221 */ /* 0x000fc80000000000 */
[----:B------:R-:W2:Y:S03]  /*5bd0*/  MUFU.EX2 R211, R159 ;  /* 0x0000009f00d37308 */ /* 0x000ea60000000800 */
[----:B------:R-:W-:Y:S01]  /*5be0*/  @!P6 FMUL R164, R164, 0.5 ;  /* 0x3f000000a4a4e820 */ /* 0x000fe20000400000 */
[----:B-1----:R-:W-:Y:S01]  /*5bf0*/  @!P5 FMUL R214, R214, R214 ;  /* 0x000000d6d6d6d220 */ /* 0x002fe20000400000 */
[----:B------:R-:W-:Y:S01]  /*5c00*/  FSETP.GEU.AND P5, PT, R160, -126, PT ;  /* 0xc2fc0000a000780b */ /* 0x000fe20003fae000 */
[----:B--2---:R-:W-:Y:S01]  /*5c10*/  @!P4 FMUL R211, R211, R211 ;  /* 0x000000d3d3d3c220 */ /* 0x004fe20000400000 */
[----:B------:R-:W-:-:S04]  /*5c20*/  FSETP.GEU.AND P4, PT, R161, -126, PT ;  /* 0xc2fc0000a100780b */ /* 0x000fc80003f8e000 */
[----:B------:R-:W-:-:S07]  /*5c30*/  F2FP.F16.F32.PACK_AB R155, R211, R214 ;  /* 0x000000d6d39b723e */ /* 0x000fce00000000ff */
[----:B------:R-:W-:Y:S01]  /*5c40*/  @!P5 FMUL R160, R160, 0.5 ;  /* 0x3f000000a0a0d820 */ /* 0x000fe20000400000 */
[----:B------:R-:W-:Y:S01]  /*5c50*/  FADD R214, R213, R214 ;  /* 0x000000d6d5d67221 */ /* 0x000fe20000000000 */
[----:B------:R-:W-:-:S03]  /*5c60*/  WARPGROUP.ARRIVE ;  /* 0x00000000000079c5 */ /* 0x000fc60000000000 */
[----:B------:R-:W-:Y:S01]  /*5c70*/  FADD R214, R214, R211 ;  /* 0x000000d3d6d67221 */ /* 0x000fe20000000000 */
[----:B------:R-:W-:Y:S02]  /*5c80*/  @!P4 FMUL R161, R161, 0.5 ;  /* 0x3f000000a1a1c820 */ /* 0x000fe40000400000 */
[----:B------:R-:W-:Y:S01]  /*5c90*/  HGMMA.64x256x16.F32 R24, R152, gdesc[UR8].tnspB, R24, gsb0 ;  /* 0x43e0000898187df0 */ /* 0x000fe20008000818 */
[----:B------:R-:W-:Y:S01]  /*5ca0*/  UMOV UR10, UR8 ;  /* 0x00000008000a7c82 */ /* 0x000fe20008000000 */
[----:B------:R-:W-:Y:S01]  /*5cb0*/  UMOV UR11, 0x40000040 ;  /* 0x40000040000b7882 */ /* 0x000fe20000000000 */
[----:B------:R-:W-:Y:S02]  /*5cc0*/  UIADD3 UR8, UR6, 0x100, URZ ;  /* 0x0000010006087890 */ /* 0x000fe4000fffe03f */
[----:B------:R-:W-:Y:S01]  /*5cd0*/  UIADD3 UR6, UR6, 0x180, URZ ;  /* 0x0000018006067890 */ /* 0x000fe2000fffe03f */
[----:B------:R-:W-:Y:S02]  /*5ce0*/  WARPGROUP.DEPBAR.LE gsb0, 0x0 ;  /* 0x00008000000079c5 */ /* 0x000fe40000010000 */
[----:B------:R-:W1:Y:S08]  /*5cf0*/  MUFU.EX2 R153, R160 ;  /* 0x000000a000997308 */ /* 0x000e700000000800 */
[----:B------:R2:W3:Y:S08]  /*5d00*/  MUFU.EX2 R152, R161 ;  /* 0x000000a100987308 */ /* 0x0004f00000000800 */
[----:B------:R-:W4:Y:S01]  /*5d10*/  MUFU.EX2 R155, R164 ;  /* 0x000000a4009b7308 */ /* 0x000f220000000800 */
[----:B-1----:R-:W-:Y:S01]  /*5d20*/  @!P5 FMUL R153, R153, R153 ;  /* 0x000000999999d220 */ /* 0x002fe20000400000 */
[----:B------:R-:W-:Y:S01]  /*5d30*/  FSETP.GEU.AND P5, PT, R165, -126, PT ;  /* 0xc2fc0000a500780b */ /* 0x000fe20003fae000 */
[----:B--2---:R-:W-:Y:S01]  /*5d40*/  FFMA R161, R171, UR7, -R212 ;  /* 0x00000007aba17c23 */ /* 0x004fe200080008d4 */
[----:B------:R-:W-:Y:S01]  /*5d50*/  UMOV UR7, 0x40000040 ;  /* 0x4000004000077882 */ /* 0x000fe20000000000 */
[----:B---3--:R-:W-:Y:S01]  /*5d60*/  @!P4 FMUL R152, R152, R152 ;  /* 0x000000989898c220 */ /* 0x008fe20000400000 */
[----:B------:R-:W-:-:S04]  /*5d70*/  FSETP.GEU.AND P4, PT, R162, -126, PT ;  /* 0xc2fc0000a200780b */ /* 0x000fc80003f8e000 */
[----:B------:R-:W-:-:S05]  /*5d80*/  F2FP.F16.F32.PACK_AB R156, R152, R153 ;  /* 0x00000099989c723e */ /* 0x000fca00000000ff */
[----:B------:R-:W-:Y:S01]  /*5d90*/  @!P5 FMUL R165, R165, 0.5 ;  /* 0x3f000000a5a5d820 */ /* 0x000fe20000400000 */
[----:B------:R-:W-:Y:S01]  /*5da0*/  FADD R153, R206, R153 ;  /* 0x00000099ce997221 */ /* 0x000fe20000000000 */
[----:B----4-:R-:W-:Y:S01]  /*5db0*/  @!P6 FMUL R155, R155, R155 ;  /* 0x0000009b9b9be220 */ /* 0x010fe20000400000 */
[----:B------:R-:W-:Y:S01]  /*5dc0*/  FSETP.GEU.AND P6, PT, R163, -126, PT ;  /* 0xc2fc0000a300780b */ /* 0x000fe20003fce000 */
[----:B------:R-:W1:Y:S01]  /*5dd0*/  MUFU.EX2 R154, R165 ;  /* 0x000000a5009a7308 */ /* 0x000e620000000800 */
[----:B------:R-:W-:Y:S01]  /*5de0*/  FADD R152, R153, R152 ;  /* 0x0000009899987221 */ /* 0x000fe20000000000 */
[----:B------:R-:W-:-:S06]  /*5df0*/  @!P4 FMUL R162, R162, 0.5 ;  /* 0x3f000000a2a2c820 */ /* 0x000fcc0000400000 */
[----:B------:R-:W2:Y:S04]  /*5e00*/  MUFU.EX2 R215, R162 ;  /* 0x000000a200d77308 */ /* 0x000ea80000000800 */
[----:B------:R-:W-:-:S04]  /*5e10*/  @!P6 FMUL R163, R163, 0.5 ;  /* 0x3f000000a3a3e820 */ /* 0x000fc80000400000 */
[----:B------:R-:W3:Y:S01]  /*5e20*/  MUFU.EX2 R218, R163 ;  /* 0x000000a300da7308 */ /* 0x000ee20000000800 */
[----:B-1----:R-:W-:Y:S01]  /*5e30*/  @!P5 FMUL R154, R154, R154 ;  /* 0x0000009a9a9ad220 */ /* 0x002fe20000400000 */
[----:B------:R-:W-:-:S04]  /*5e40*/  FSETP.GEU.AND P5, PT, R166, -126, PT ;  /* 0xc2fc0000a600780b */ /* 0x000fc80003fae000 */
[----:B------:R-:W-:Y:S01]  /*5e50*/  F2FP.F16.F32.PACK_AB R158, R154, R155 ;  /* 0x0000009b9a9e723e */ /* 0x000fe200000000ff */
[----:B------:R-:W-:Y:S01]  /*5e60*/  FADD R155, R152, R155 ;  /* 0x0000009b989b7221 */ /* 0x000fe20000000000 */
[----:B------:R-:W-:Y:S01]  /*5e70*/  LEA R152, R7, R198, 0x3 ;  /* 0x000000c607987211 */ /* 0x000fe200078e18ff */
[----:B--2---:R-:W-:Y:S01]  /*5e80*/  @!P4 FMUL R215, R215, R215 ;  /* 0x000000d7d7d7c220 */ /* 0x004fe20000400000 */
[----:B------:R-:W-:Y:S01]  /*5e90*/  FSETP.GEU.AND P4, PT, R167, -126, PT ;  /* 0xc2fc0000a700780b */ /* 0x000fe20003f8e000 */
[----:B------:R-:W-:Y:S01]  /*5ea0*/  FADD R154, R155, R154 ;  /* 0x0000009a9b9a7221 */ /* 0x000fe20000000000 */
[----:B------:R-:W-:Y:S02]  /*5eb0*/  IADD3 R7, R7, 0x1, RZ ;  /* 0x0000000107077810 */ /* 0x000fe40007ffe0ff */
[----:B------:R-:W-:Y:S01]  /*5ec0*/  PRMT R152, RZ, 0x654, R152 ;  /* 0x00000654ff987816 */ /* 0x000fe20000000098 */
[----:B------:R-:W-:Y:S01]  /*5ed0*/  @!P5 FMUL R166, R166, 0.5 ;  /* 0x3f000000a6a6d820 */ /* 0x000fe20000400000 */
[C---:B------:R-:W-:Y:S01]  /*5ee0*/  ISETP.NE.AND P3, PT, R7.reuse, 0x4, PT ;  /* 0x000000040700780c */ /* 0x040fe20003f65270 */
[----:B---3--:R-:W-:Y:S01]  /*5ef0*/  @!P6 FMUL R218, R218, R218 ;  /* 0x000000dadadae220 */ /* 0x008fe20000400000 */
[----:B------:R-:W-:Y:S01]  /*5f00*/  FSETP.GEU.AND P6, PT, R172, -126, PT ;  /* 0xc2fc0000ac00780b */ /* 0x000fe20003fce000 */
[----:B------:R-:W1:Y:S01]  /*5f10*/  MUFU.EX2 R217, R166 ;  /* 0x000000a600d97308 */ /* 0x000e620000000800 */
[----:B------:R-:W-:-:S02]  /*5f20*/  SEL R7, R7, RZ, P3 ;  /* 0x000000ff07077207 */ /* 0x000fc40001800000 */
[----:B------:R-:W-:Y:S01]  /*5f30*/  F2FP.F16.F32.PACK_AB R157, R218, R215 ;  /* 0x000000d7da9d723e */ /* 0x000fe200000000ff */
[----:B------:R-:W-:Y:S01]  /*5f40*/  @!P4 FMUL R167, R167, 0.5 ;  /* 0x3f000000a7a7c820 */ /* 0x000fe20000400000 */
[----:B------:R-:W-:-:S03]  /*5f50*/  FADD R215, R214, R215 ;  /* 0x000000d7d6d77221 */ /* 0x000fc60000000000 */
[----:B------:R-:W2:Y:S01]  /*5f60*/  MUFU.EX2 R216, R167 ;  /* 0x000000a700d87308 */ /* 0x000ea20000000800 */
[----:B------:R-:W-:-:S03]  /*5f70*/  FADD R218, R215, R218 ;  /* 0x000000dad7da7221 */ /* 0x000fc60000000000 */
        /* <DEDUP_REMOVED lines=14> */
[----:B------:R-:W-:Y:S02]  /*6060*/  WARPGROUP.DEPBAR.LE gsb0, 0x0 ;  /* 0x00008000000079c5 */ /* 0x000fe40000010000 */
[----:B------:R-:W1:Y:S08]  /*6070*/  MUFU.EX2 R157, R168 ;  /* 0x000000a8009d7308 */ /* 0x000e700000000800 */
[----:B------:R-:W2:Y:S08]  /*6080*/  MUFU.EX2 R156, R169 ;  /* 0x000000a9009c7308 */ /* 0x000eb00000000800 */
[----:B------:R-:W3:Y:S01]  /*6090*/  MUFU.EX2 R159, R172 ;  /* 0x000000ac009f7308 */ /* 0x000ee20000000800 */
[----:B-1----:R-:W-:Y:S01]  /*60a0*/  @!P5 FMUL R157, R157, R157 ;  /* 0x0000009d9d9dd220 */ /* 0x002fe20000400000 */
[----:B------:R-:W-:Y:S01]  /*60b0*/  FSETP.GEU.AND P5, PT, R173, -126, PT ;  /* 0xc2fc0000ad00780b */ /* 0x000fe20003fae000 */
[----:B--2---:R-:W-:Y:S01]  /*60c0*/  @!P4 FMUL R156, R156, R156 ;  /* 0x0000009c9c9cc220 */ /* 0x004fe20000400000 */
[----:B------:R-:W-:-:S04]  /*60d0*/  FSETP.GEU.AND P4, PT, R170, -126, PT ;  /* 0xc2fc0000aa00780b */ /* 0x000fc80003f8e000 */
[----:B------:R-:W-:-:S07]  /*60e0*/  F2FP.F16.F32.PACK_AB R160, R156, R157 ;  /* 0x0000009d9ca0723e */ /* 0x000fce00000000ff */
[----:B------:R-:W-:Y:S01]  /*60f0*/  @!P5 FMUL R173, R173, 0.5 ;  /* 0x3f000000adadd820 */ /* 0x000fe20000400000 */
[----:B------:R-:W-:Y:S01]  /*6100*/  FADD R157, R154, R157 ;  /* 0x0000009d9a9d7221 */ /* 0x000fe20000000000 */
[----:B---3--:R-:W-:Y:S01]  /*6110*/  @!P6 FMUL R159, R159, R159 ;  /* 0x0000009f9f9fe220 */ /* 0x008fe20000400000 */
        /* <DEDUP_REMOVED lines=11> */
[----:B--2---:R-:W-:Y:S01]  /*61d0*/  @!P4 FMUL R168, R168, R168 ;  /* 0x000000a8a8a8c220 */ /* 0x004fe20000400000 */
[----:B------:R-:W-:Y:S02]  /*61e0*/  FSETP.GEU.AND P4, PT, R175, -126, PT ;  /* 0xc2fc0000af00780b */ /* 0x000fe40003f8e000 */
[----:B------:R-:W-:-:S04]  /*61f0*/  FADD R159, R159, R158 ;  /* 0x0000009e9f9f7221 */ /* 0x000fc80000000000 */
[----:B------:R-:W-:Y:S01]  /*6200*/  @!P5 FMUL R174, R174, 0.5 ;  /* 0x3f000000aeaed820 */ /* 0x000fe20000400000 */
[----:B---3--:R-:W-:Y:S01]  /*6210*/  @!P6 FMUL R171, R171, R171 ;  /* 0x000000abababe220 */ /* 0x008fe20000400000 */
[----:B------:R-:W-:Y:S02]  /*6220*/  FSETP.GEU.AND P6, PT, R181, -126, PT ;  /* 0xc2fc0000b500780b */ /* 0x000fe40003fce000 */
[----:B------:R-:W1:Y:S02]  /*6230*/  MUFU.EX2 R170, R174 ;  /* 0x000000ae00aa7308 */ /* 0x000e640000000800 */
[----:B------:R-:W-:Y:S01]  /*6240*/  F2FP.F16.F32.PACK_AB R161, R171, R168 ;  /* 0x000000a8aba1723e */ /* 0x000fe200000000ff */
[----:B------:R-:W-:Y:S01]  /*6250*/  @!P4 FMUL R175, R175, 0.5 ;  /* 0x3f000000afafc820 */ /* 0x000fe20000400000 */
[----:B------:R-:W-:-:S04]  /*6260*/  FADD R168, R217, R168 ;  /* 0x000000a8d9a87221 */ /* 0x000fc80000000000 */
[----:B------:R-:W2:Y:S01]  /*6270*/  MUFU.EX2 R169, R175 ;  /* 0x000000af00a97308 */ /* 0x000ea20000000800 */
[----:B------:R-:W-:Y:S02]  /*6280*/  FADD R171, R168, R171 ;  /* 0x000000aba8ab7221 */ /* 0x000fe40000000000 */
        /* <DEDUP_REMOVED lines=11> */
[----:B------:R-:W-:Y:S03]  /*6340*/  HGMMA.64x256x16.F32 R24, R160, gdesc[UR8].tnspB, R24, gsb0 ;  /* 0x43e00008a0187df0 */ /* 0x000fe60008000818 */
        /* <DEDUP_REMOVED lines=25> */
[----:B------:R-:W-:Y:S01]  /*64e0*/  FADD R185, R163, R160 ;  /* 0x000000a0a3b97221 */ /* 0x000fe20000000000 */
[----:B------:R-:W-:-:S03]  /*64f0*/  FADD R170, R170, R173 ;  /* 0x000000adaaaa7221 */ /* 0x000fc60000000000 */
[----:B------:R-:W-:Y:S01]  /*6500*/  @!P5 FMUL R183, R183, 0.5 ;  /* 0x3f000000b7b7d820 */ /* 0x000fe20000400000 */
[----:B---3--:R-:W-:-:S03]  /*6510*/  @!P6 FMUL R172, R172, R172 ;  /* 0x000000acacace220 */ /* 0x008fc60000400000 */
[----:B------:R-:W1:Y:S01]  /*6520*/  MUFU.EX2 R174, R183 ;  /* 0x000000b700ae7308 */ /* 0x000e620000000800 */
[----:B------:R-:W-:Y:S01]  /*6530*/  FADD R170, R170, R172 ;  /* 0x000000acaaaa7221 */ /* 0x000fe20000000000 */
[----:B------:R-:W-:Y:S01]  /*6540*/  F2FP.F16.F32.PACK_AB R165, R172, R173 ;  /* 0x000000adaca5723e */ /* 0x000fe200000000ff */
[----:B------:R-:W-:-:S05]  /*6550*/  @!P4 FMUL R182, R182, 0.5 ;  /* 0x3f000000b6b6c820 */ /* 0x000fca0000400000 */
[----:B------:R-:W2:Y:S01]  /*6560*/  MUFU.EX2 R175, R182 ;  /* 0x000000b600af7308 */ /* 0x000ea20000000800 */
[----:B-1----:R-:W-:Y:S01]  /*6570*/  @!P5 FMUL R174, R174, R174 ;  /* 0x000000aeaeaed220 */ /* 0x002fe20000400000 */
[----:B--2---:R-:W-:Y:S01]  /*6580*/  @!P4 FMUL R175, R175, R175 ;  /* 0x000000afafafc220 */ /* 0x004fe20000400000 */
[----:B------:R-:W-:-:S03]  /*6590*/  ISETP.NE.AND P4, PT, R199, 0x4, PT ;  /* 0x00000004c700780c */ /* 0x000fc60003f85270 */
[----:B------:R-:W-:Y:S01]  /*65a0*/  FADD R170, R170, R175 ;  /* 0x000000afaaaa7221 */ /* 0x000fe20000000000 */
[----:B------:R-:W-:Y:S02]  /*65b0*/  F2FP.F16.F32.PACK_AB R167, R174, R175 ;  /* 0x000000afaea7723e */ /* 0x000fe400000000ff */
[----:B------:R-:W-:Y:S01]  /*65c0*/  SEL R153, RZ, 0x1, P4 ;  /* 0x00000001ff997807 */ /* 0x000fe20002000000 */
[----:B------:R-:W-:Y:S01]  /*65d0*/  FADD R196, R170, R174 ;  /* 0x000000aeaac47221 */ /* 0x000fe20000000000 */
[----:B------:R-:W-:Y:S01]  /*65e0*/  WARPGROUP.ARRIVE ;  /* 0x00000000000079c5 */ /* 0x000fe20000000000 */
[----:B------:R-:W-:Y:S02]  /*65f0*/  SEL R199, R199, RZ, P4 ;  /* 0x000000ffc7c77207 */ /* 0x000fe40002000000 */
[----:B------:R-:W-:-:S03]  /*6600*/  LOP3.LUT R4, R4, R153, RZ, 0x3c, !PT ;  /* 0x0000009904047212 */ /* 0x000fc600078e3cff */
[----:B------:R-:W-:Y:S03]  /*6610*/  HGMMA.64x256x16.F32 R24, R164, gdesc[UR4].tnspB, R24, gsb0 ;  /* 0x43e00004a4187df0 */ /* 0x000fe60008000818 */
[----:B------:R-:W-:Y:S02]  /*6620*/  WARPGROUP.DEPBAR.LE gsb0, 0x0 ;  /* 0x00008000000079c5 */ /* 0x000fe40000010000 */
[----:B------:R1:W-:Y:S01]  /*6630*/  SYNCS.ARRIVE.TRANS64.RED.A1T0 RZ, [R152+URZ], RZ ;  /* 0x000000ff98ff79a7 */ /* 0x0003e2000810043f */
[----:B------:R-:W-:Y:S05]  /*6640*/  @P2 BRA `(.L_x_31) ;  /* 0x0000000000ec2947 */ /* 0x000fea0003800000 */
[----:B------:R-:W-:Y:S01]  /*6650*/  ISETP.LT.OR P2, PT, R17, 0x1, !P0 ;  /* 0x000000011100780c */ /* 0x000fe20004741670 */
[----:B------:R-:W-:-:S12]  /*6660*/  BSSY B0, `(.L_x_32) ;  /* 0x0000038000007945 */ /* 0x000fd80003800000 */
[----:B------:R-:W-:Y:S05]  /*6670*/  @P2 BRA `(.L_x_33) ;  /* 0x0000000000d82947 */ /* 0x000fea0003800000 */
[----:B------:R-:W-:Y:S02]  /*6680*/  ISETP.NE.AND P3, PT, R22, RZ, PT ;  /* 0x000000ff1600720c */ /* 0x000fe40003f65270 */
[----:B-1----:R-:W-:Y:S02]  /*6690*/  LEA R152, R5, R2, 0x3 ;  /* 0x0000000205987211 */ /* 0x002fe400078e18ff */
[----:B------:R-:W-:-:S09]  /*66a0*/  SHF.L.U32 R153, R6, 0x1f, RZ ;  /* 0x0000001f06997819 */ /* 0x000fd200000006ff */
.L_x_34:
        /* <DEDUP_REMOVED lines=10> */
.L_x_35:
        /* <DEDUP_REMOVED lines=17> */
[----:B------:R-:W-:Y:S01]  /*6860*/  UIADD3 UR33, UR33, 0x28000, URZ ;  /* 0x0002800021217890 */ /* 0x000fe2000fffe03f */
[----:B------:R-:W-:Y:S01]  /*6870*/  VIADD R23, R23, 0x1 ;  /* 0x0000000117177836 */ /* 0x000fe20000000000 */
[----:B------:R-:W-:Y:S01]  /*6880*/  UIADD3 UR32, UR8, 0x8000, URZ ;  /* 0x0000800008207890 */ /* 0x000fe2000fffe03f */
[----:B------:R-:W-:Y:S01]  /*6890*/  ISETP.NE.AND P2, PT, R5, 0x4, PT ;  /* 0x000000040500780c */ /* 0x000fe20003f45270 */
[----:B------:R-:W-:-:S02]  /*68a0*/  UIADD3 UR24, UR8, 0xa000, URZ ;  /* 0x0000a00008187890 */ /* 0x000fc4000fffe03f */
        /* <DEDUP_REMOVED lines=18> */
[----:B--2---:R-:W-:-:S03]  /*69d0*/  NOP ;  /* 0x0000000000007918 */ /* 0x004fc60000000000 */
.L_x_33:
[----:B------:R-:W-:Y:S05]  /*69e0*/  BSYNC B0 ;  /* 0x0000000000007941 */ /* 0x000fea0003800000 */
.L_x_32:
[----:B------:R-:W-:-:S07]  /*69f0*/  IADD3 R17, R17, -0x1, RZ ;  /* 0xffffffff11117810 */ /* 0x000fce0007ffe0ff */
.L_x_31:
[----:B------:R-:W-:Y:S02]  /*6a00*/  IADD3 R197, R197, 0x40, RZ ;  /* 0x00000040c5c57810 */ /* 0x000fe40007ffe0ff */
[----:B------:R-:W-:Y:S02]  /*6a10*/  MOV R205, R201 ;  /* 0x000000c900cd7202 */ /* 0x000fe40000000f00 */
[----:B------:R-:W-:Y:S01]  /*6a20*/  MOV R203, R200 ;  /* 0x000000c800cb7202 */ /* 0x000fe20000000f00 */
[----:B------:R-:W-:Y:S06]  /*6a30*/  @P1 BRA `(.L_x_36) ;  /* 0xffffffd400181947 */ /* 0x000fec000383ffff */
.L_x_24:
[----:B------:R-:W-:-:S13]  /*6a40*/  ISETP.GE.AND P1, PT, R202, 0x1, PT ;  /* 0x00000001ca00780c */ /* 0x000fda0003f26270 */
[----:B------:R-:W-:Y:S05]  /*6a50*/  @!P1 BRA `(.L_x_37) ;  /* 0x00000030009c9947 */ /* 0x000fea0003800000 */
[----:B------:R-:W-:Y:S02]  /*6a60*/  MOV R206, R201 ;  /* 0x000000c900ce7202 */ /* 0x000fe40000000f00 */
[----:B------:R-:W-:Y:S02]  /*6a70*/  MOV R204, R200 ;  /* 0x000000c800cc7202 */ /* 0x000fe40000000f00 */
[----:B------:R-:W-:-:S07]  /*6a80*/  LOP3.LUT R205, R16, 0x1f, RZ, 0xc0, !PT ;  /* 0x0000001f10cd7812 */ /* 0x000fce00078ec0ff */
.L_x_51:
[----:B------:R-:W-:Y:S01]  /*6a90*/  IMAD R153, R199, 0x8, R2 ;  /* 0x00000008c7997824 */ /* 0x000fe200078e0202 */
[----:B-1----:R-:W-:-:S07]  /*6aa0*/  SHF.L.U32 R152, R4, 0x1f, RZ ;  /* 0x0000001f04987819 */ /* 0x002fce00000006ff */
.L_x_38:
[----:B-1----:R1:W2:Y:S02]  /*6ab0*/  SYNCS.PHASECHK.TRANS64.TRYWAIT P1, [R153+URZ+0x28000], R152 ;  /* 0x02800098990075a7 */ /* 0x0022a4000802017f */
[----:B--2---:R-:W-:Y:S05]  /*6ac0*/  @!P1 NANOSLEEP.SYNCS 0x989680 ;  /* 0x009896800000995d */ /* 0x004fea0003900000 */
[----:B------:R-:W2:Y:S02]  /*6ad0*/  @!P1 SYNCS.PHASECHK.TRANS64 P1, [R153+URZ+0x28000], R152 ;  /* 0x02800098990095a7 */ /* 0x000ea4000802007f */
[----:B--2---:R-:W-:Y:S05]  /*6ae0*/  @!P1 BRA `(.L_x_38) ;  /* 0xfffffffc00f09947 */ /* 0x004fea000383ffff */
[----:B------:R-:W-:Y:S05]  /*6af0*/  WARPSYNC.ALL ;  /* 0x0000000000007948 */ /* 0x000fea0003800000 */
[----:B------:R-:W-:Y:S01]  /*6b00*/  LEA R200, R199, UR14, 0xb ;  /* 0x0000000ec7c87c11 */ /* 0x000fe2000f8e58ff */
[----:B-1----:R-:W-:Y:S01]  /*6b10*/  WARPGROUP.ARRIVE ;  /* 0x00000000000079c5 */ /* 0x002fe20000000000 */
[----:B------:R-:W-:Y:S02]  /*6b20*/  MOV R201, 0x40000040 ;  /* 0x4000004000c97802 */ /* 0x000fe40000000f00 */
[----:B------:R-:W-:Y:S02]  /*6b30*/  R2UR UR10, R200 ;  /* 0x00000000c80a72ca */ /* 0x000fe400000e0000 */
[----:B------:R-:W-:-:S02]  /*6b40*/  R2UR UR11, R201 ;  /* 0x00000000c90b72ca */ /* 0x000fc400000e0000 */
[----:B------:R-:W-:Y:S02]  /*6b50*/  R2UR UR8, R194 ;  /* 0x00000000c20872ca */ /* 0x000fe400000e0000 */
[----:B------:R-:W-:Y:S02]  /*6b60*/  R2UR UR9, R195 ;  /* 0x00000000c30972ca */ /* 0x000fe400000e0000 */
[----:B------:R-:W-:Y:S02]  /*6b70*/  IADD3 R208, R200, 0x2, RZ ;  /* 0x00000002c8d07810 */ /* 0x000fe40007ffe0ff */
[----:B------:R-:W-:Y:S02]  /*6b80*/  MOV R209, 0x40000040 ;  /* 0x4000004000d17802 */ /* 0x000fe40000000f00 */
[----:B------:R-:W-:Y:S02]  /*6b90*/  MOV R201, 0x40000040 ;  /* 0x4000004000c97802 */ /* 0x000fe40000000f00 */
[----:B------:R-:W-:-:S02]  /*6ba0*/  ISETP.NE.AND P1, PT, R184, RZ, PT ;  /* 0x000000ffb800720c */ /* 0x000fc40003f25270 */
[----:B------:R-:W-:-:S03]  /*6bb0*/  R2UR UR7, R201 ;  /* 0x00000000c90772ca */ /* 0x000fc600000e0000 */
[----:B------:R-:W-:Y:S01]  /*6bc0*/  HGMMA.64x64x16.F32 R152, gdesc[UR8], RZ, !UPT, gsb0 ;  /* 0x00e00000089879f0 */ /* 0x000fe2000c0008ff */
[----:B------:R-:W-:Y:S02]  /*6bd0*/  R2UR UR10, R208 ;  /* 0x00000000d00a72ca */ /* 0x000fe400000e0000 */
[----:B------:R-:W-:Y:S02]  /*6be0*/  R2UR UR11, R209 ;  /* 0x00000000d10b72ca */ /* 0x000fe400000e0000 */
[----:B------:R-:W-:Y:S02]  /*6bf0*/  R2UR UR8, R192 ;  /* 0x00000000c00872ca */ /* 0x000fe400000e0000 */
[----:B------:R-:W-:Y:S02]  /*6c00*/  R2UR UR9, R193 ;  /* 0x00000000c10972ca */ /* 0x000fe400000e0000 */
[----:B------:R-:W-:Y:S02]  /*6c10*/  IADD3 R208, R200, 0x4, RZ ;  /* 0x00000004c8d07810 */ /* 0x000fe40007ffe0ff */
[----:B------:R-:W-:Y:S01]  /*6c20*/  MOV R209, 0x40000040 ;  /* 0x4000004000d17802 */ /* 0x000fe20000000f00 */
[----:B------:R-:W-:-:S02]  /*6c30*/  WARPGROUP.DEPBAR.LE gsb0, 0x0 ;  /* 0x00008000000079c5 */ /* 0x000fc40000010000 */
[----:B------:R-:W-:-:S06]  /*6c40*/  WARPGROUP.ARRIVE ;  /* 0x00000000000079c5 */ /* 0x000fcc0000000000 */
[----:B------:R-:W-:Y:S01]  /*6c50*/  HGMMA.64x64x16.F32 R152, gdesc[UR8], R152, gsb0 ;  /* 0x00e00000089879f0 */ /* 0x000fe20008000898 */
[----:B------:R-:W-:Y:S02]  /*6c60*/  R2UR UR10, R208 ;  /* 0x00000000d00a72ca */ /* 0x000fe400000e0000 */
[----:B------:R-:W-:Y:S01]  /*6c70*/  R2UR UR11, R209 ;  /* 0x00000000d10b72ca */ /* 0x000fe200000e0000 */
[----:B------:R-:W-:Y:S01]  /*6c80*/  IMAD.MOV.U32 R209, RZ, RZ, 0x40000040 ;  /* 0x40000040ffd17424 */ /* 0x000fe200078e00ff */
[----:B------:R-:W-:Y:S02]  /*6c90*/  R2UR UR8, R190 ;  /* 0x00000000be0872ca */ /* 0x000fe400000e0000 */
[----:B------:R-:W-:Y:S02]  /*6ca0*/  R2UR UR9, R191 ;  /* 0x00000000bf0972ca */ /* 0x000fe400000e0000 */
[----:B------:R-:W-:Y:S01]  /*6cb0*/  IADD3 R208, R200, 0x6, RZ ;  /* 0x00000006c8d07810 */ /* 0x000fe20007ffe0ff */
[----:B------:R-:W-:-:S02]  /*6cc0*/  WARPGROUP.DEPBAR.LE gsb0, 0x0 ;  /* 0x00008000000079c5 */ /* 0x000fc40000010000 */
[----:B------:R-:W-:-:S08]  /*6cd0*/  WARPGROUP.ARRIVE ;  /* 0x00000000000079c5 */ /* 0x000fd00000000000 */
[----:B------:R-:W-:Y:S01]  /*6ce0*/  HGMMA.64x64x16.F32 R152, gdesc[UR8], R152, gsb0 ;  /* 0x00e00000089879f0 */ /* 0x000fe20008000898 */
        /* <DEDUP_REMOVED lines=27> */
[----:B------:R-:W-:Y:S01]  /*6ea0*/  R2UR UR10, R208 ;  /* 0x00000000d00a72ca */ /* 0x000fe200000e0000 */
[----:B------:R-:W-:Y:S01]  /*6eb0*/  VIADD R208, R200, 0x206 ;  /* 0x00000206c8d07836 */ /* 0x000fe20000000000 */
[----:B------:R-:W-:Y:S02]  /*6ec0*/  R2UR UR11, R209 ;  /* 0x00000000d10b72ca */ /* 0x000fe400000e0000 */
[----:B------:R-:W-:Y:S02]  /*6ed0*/  R2UR UR8, R10 ;  /* 0x000000000a0872ca */ /* 0x000fe400000e0000 */
[----:B------:R-:W-:Y:S02]  /*6ee0*/  R2UR UR9, R11 ;  /* 0x000000000b0972ca */ /* 0x000fe400000e0000 */
[----:B------:R-:W-:Y:S01]  /*6ef0*/  MOV R209, 0x40000040 ;  /* 0x4000004000d17802 */ /* 0x000fe20000000f00 */
        /* <DEDUP_REMOVED lines=35> */
[----:B------:R-:W-:-:S02]  /*7130*/  MOV R209, 0x40000040 ;  /* 0x4000004000d17802 */ /* 0x000fc40000000f00 */
[----:B------:R-:W-:Y:S02]  /*7140*/  R2UR UR58, R208 ;  /* 0x00000000d03a72ca */ /* 0x000fe400000e0000 */
[----:B------:R-:W-:Y:S02]  /*7150*/  R2UR UR59, R209 ;  /* 0x00000000d13b72ca */ /* 0x000fe400000e0000 */
[----:B------:R-:W-:Y:S02]  /*7160*/  IADD3 R208, R200, 0x600, RZ ;  /* 0x00000600c8d07810 */ /* 0x000fe40007ffe0ff */
[----:B------:R-:W-:Y:S02]  /*7170*/  MOV R209, 0x40000040 ;  /* 0x4000004000d17802 */ /* 0x000fe40000000f00 */
[----:B------:R-:W-:Y:S02]  /*7180*/  R2UR UR54, R208 ;  /* 0x00000000d03672ca */ /* 0x000fe400000e0000 */
[----:B------:R-:W-:-:S02]  /*7190*/  R2UR UR55, R209 ;  /* 0x00000000d13772ca */ /* 0x000fc400000e0000 */
[----:B------:R-:W-:Y:S02]  /*71a0*/  IADD3 R208, R200, 0x602, RZ ;  /* 0x00000602c8d07810 */ /* 0x000fe40007ffe0ff */
[----:B------:R-:W-:Y:S02]  /*71b0*/  MOV R209, 0x40000040 ;  /* 0x4000004000d17802 */ /* 0x000fe40000000f00 */
[----:B------:R-:W-:Y:S01]  /*71c0*/  R2UR UR50, R208 ;  /* 0x00000000d03272ca */ /* 0x000fe200000e0000 */
[----:B------:R-:W-:Y:S01]  /*71d0*/  VIADD R208, R200, 0x604 ;  /* 0x00000604c8d07836 */ /* 0x000fe20000000000 */
[----:B------:R-:W-:Y:S02]  /*71e0*/  R2UR UR51, R209 ;  /* 0x00000000d13372ca */ /* 0x000fe400000e0000 */
[----:B------:R-:W-:Y:S02]  /*71f0*/  MOV R209, 0x40000040 ;  /* 0x4000004000d17802 */ /* 0x000fe40000000f00 */
[----:B------:R-:W-:-:S02]  /*7200*/  R2UR UR46, R208 ;  /* 0x00000000d02e72ca */ /* 0x000fc400000e0000 */
[----:B------:R-:W-:Y:S02]  /*7210*/  R2UR UR47, R209 ;  /* 0x00000000d12f72ca */ /* 0x000fe400000e0000 */
[----:B------:R-:W-:-:S04]  /*7220*/  IADD3 R200, R200, 0x606, RZ ;  /* 0x00000606c8c87810 */ /* 0x000fc80007ffe0ff */
        /* <DEDUP_REMOVED lines=21> */
[----:B------:R-:W-:Y:S01]  /*7380*/  ISETP.LT.OR P2, PT, R17, 0x1, !P0 ;  /* 0x000000011100780c */ /* 0x000fe20004741670 */
[----:B------:R-:W-:-:S12]  /*7390*/  BSSY B0, `(.L_x_40) ;  /* 0x0000038000007945 */ /* 0x000fd80003800000 */
[----:B------:R-:W-:Y:S05]  /*73a0*/  @P2 BRA `(.L_x_41) ;  /* 0x0000000000d82947 */ /* 0x000fea0003800000 */
[----:B------:R-:W-:Y:S02]  /*73b0*/  ISETP.NE.AND P3, PT, R22, RZ, PT ;  /* 0x000000ff1600720c */ /* 0x000fe40003f65270 */
[----:B------:R-:W-:Y:S02]  /*73c0*/  LEA R200, R5, R2, 0x3 ;  /* 0x0000000205c87211 */ /* 0x000fe400078e18ff */
[----:B------:R-:W-:-:S09]  /*73d0*/  SHF.L.U32 R201, R6, 0x1f, RZ ;  /* 0x0000001f06c97819 */ /* 0x000fd200000006ff */
.L_x_42:
        /* <DEDUP_REMOVED lines=10> */
.L_x_43:
[----:B-12---:R-:W-:Y:S01]  /*7480*/  LEA R201, R5, R2, 0xf ;  /* 0x0000000205c97211 */ /* 0x006fe200078e78ff */
[----:B------:R-:W-:Y:S01]  /*7490*/  ULDC.64 UR10, c[0x0][0x198] ;  /* 0x00006600000a7ab9 */ /* 0x000fe20000000a00 */
[----:B------:R-:W-:Y:S01]  /*74a0*/  R2UR UR35, R23 ;  /* 0x00000000172372ca */ /* 0x000fe200000e0000 */
[----:B------:R-:W-:Y:S01]  /*74b0*/  UIADD3 UR30, UP0, UR10, 0x1f0, URZ ;  /* 0x000001f00a1e7890 */ /* 0x000fe2000ff1e03f */
[----:B------:R-:W-:Y:S01]  /*74c0*/  R2UR UR33, R200 ;  /* 0x00000000c82172ca */ /* 0x000fe200000e0000 */
[----:B------:R-:W-:Y:S01]  /*74d0*/  UMOV UR6, 0x0 ;  /* 0x0000000000067882 */ /* 0x000fe20000000000 */
[----:B------:R-:W-:Y:S01]  /*74e0*/  R2UR UR8, R201 ;  /* 0x00000000c90872ca */ /* 0x000fe200000e0000 */
[----:B------:R-:W-:Y:S01]  /*74f0*/  UIADD3.X UR31, URZ, UR11, URZ, UP0, !UPT ;  /* 0x0000000b3f1f7290 */ /* 0x000fe200087fe43f */
[----:B------:R-:W-:Y:S01]  /*7500*/  VIADD R5, R5, 0x1 ;  /* 0x0000000105057836 */ /* 0x000fe20000000000 */
[----:B------:R-:W-:Y:S01]  /*7510*/  UMOV UR7, 0x10000000 ;  /* 0x1000000000077882 */ /* 0x000fe20000000000 */
[----:B------:R-:W-:Y:S01]  /*7520*/  UMOV UR34, URZ ;  /* 0x0000003f00227c82 */ /* 0x000fe20008000000 */
[----:B------:R-:W-:Y:S01]  /*7530*/  UMOV UR26, 0x40 ;  /* 0x00000040001a7882 */ /* 0x000fe20000000000 */
[----:B------:R-:W-:Y:S01]  /*7540*/  UMOV UR28, UR36 ;  /* 0x00000024001c7c82 */ /* 0x000fe20008000000 */
[----:B------:R-:W-:Y:S01]  /*7550*/  UMOV UR29, UR37 ;  /* 0x00000025001d7c82 */ /* 0x000fe20008000000 */
[----:B------:R-:W-:Y:S01]  /*7560*/  UMOV UR18, 0x80 ;  /* 0x0000008000127882 */ /* 0x000fe20000000000 */
[----:B------:R-:W-:Y:S01]  /*7570*/  USHF.L.U32 UR35, UR35, 0x6, URZ ;  /* 0x0000000623237899 */ /* 0x000fe2000800063f */
[----:B------:R-:W-:Y:S01]  /*7580*/  ISETP.NE.AND P2, PT, R5, 0x4, PT ;  /* 0x000000040500780c */ /* 0x000fe20003f45270 */
[----:B------:R-:W-:-:S02]  /*7590*/  UIADD3 UR33, UR33, 0x28000, URZ ;  /* 0x0002800021217890 */ /* 0x000fc4000fffe03f */
[----:B------:R-:W-:Y:S01]  /*75a0*/  UIADD3 UR32, UR8, 0x8000, URZ ;  /* 0x0000800008207890 */ /* 0x000fe2000fffe03f */
[----:B------:R-:W-:Y:S01]  /*75b0*/  SEL R201, RZ, 0x1, P2 ;  /* 0x00000001ffc97807 */ /* 0x000fe20001000000 */
        /* <DEDUP_REMOVED lines=18> */
[----:B------:R1:W-:Y:S01]  /*76e0*/  UTMALDG.4D [UR16], [UR30], desc[UR6] ;  /* 0x000006101e0075b4 */ /* 0x0003e20008019000 */
[----:B------:R1:W-:Y:S02]  /*76f0*/  UTMALDG.4D [UR8], [UR30], desc[UR6] ;  /* 0x000006081e0075b4 */ /* 0x0003e40008019000 */
[----:B-1----:R-:W-:Y:S01]  /*7700*/  NOP ;  /* 0x0000000000007918 */ /* 0x002fe20000000000 */
.L_x_41:
[----:B------:R-:W-:Y:S05]  /*7710*/  BSYNC B0 ;  /* 0x0000000000007941 */ /* 0x000fea0003800000 */
.L_x_40:
[----:B------:R-:W-:-:S07]  /*7720*/  IADD3 R17, R17, -0x1, RZ ;  /* 0xffffffff11117810 */ /* 0x000fce0007ffe0ff */
.L_x_39:
[C---:B------:R-:W-:Y:S01]  /*7730*/  IADD3 R200, R197.reuse, 0x1, RZ ;  /* 0x00000001c5c87810 */ /* 0x040fe20007ffe0ff */
[----:B------:R-:W-:Y:S05]  /*7740*/  WARPSYNC.ALL ;  /* 0x0000000000007948 */ /* 0x000fea0003800000 */
[----:B------:R-:W-:Y:S01]  /*7750*/  IADD3 R201, R197, 0x8, RZ ;  /* 0x00000008c5c97810 */ /* 0x000fe20007ffe0ff */
[----:B------:R-:W-:Y:S01]  /*7760*/  ULDC UR6, c[0x0][0x604] ;  /* 0x0001810000067ab9 */ /* 0x000fe20000000800 */
[-C--:B------:R-:W-:Y:S01]  /*7770*/  ISETP.GE.AND P3, PT, R3, R200.reuse, PT ;  /* 0x000000c80300720c */ /* 0x080fe20003f66270 */
[----:B------:R-:W-:Y:S01]  /*7780*/  BSSY B0, `(.L_x_44) ;  /* 0x0000115000007945 */ /* 0x000fe20003800000 */
[----:B------:R-:W-:-:S02]  /*7790*/  ISETP.GE.AND P5, PT, R0, R200, PT ;  /* 0x000000c80000720c */ /* 0x000fc40003fa6270 */
[----:B------:R-:W-:Y:S02]  /*77a0*/  IADD3 R200, R197, 0x9, RZ ;  /* 0x00000009c5c87810 */ /* 0x000fe40007ffe0ff */
[-C--:B------:R-:W-:Y:S02]  /*77b0*/  ISETP.GE.AND P6, PT, R3, R201.reuse, PT ;  /* 0x000000c90300720c */ /* 0x080fe40003fc6270 */
[----:B------:R-:W-:Y:S02]  /*77c0*/  ISETP.GE.AND P4, PT, R0, R201, PT ;  /* 0x000000c90000720c */ /* 0x000fe40003f86270 */
[----:B------:R-:W-:Y:S02]  /*77d0*/  IADD3 R201, R197, 0x10, RZ ;  /* 0x00000010c5c97810 */ /* 0x000fe40007ffe0ff */
[----:B------:R-:W-:Y:S02]  /*77e0*/  FSEL R203, R155, -INF , P5 ;  /* 0xff8000009bcb7808 */ /* 0x000fe40002800000 */
[----:B------:R-:W-:-:S02]  /*77f0*/  ISETP.GE.AND P2, PT, R3, R200, PT ;  /* 0x000000c80300720c */ /* 0x000fc40003f46270 */
[----:B------:R-:W-:Y:S01]  /*7800*/  FSEL R155, R156, -INF , P6 ;  /* 0xff8000009c9b7808 */ /* 0x000fe20003000000 */
[----:B------:R-:W-:Y:S01]  /*7810*/  VIADD R156, R197, 0x18 ;  /* 0x00000018c59c7836 */ /* 0x000fe20000000000 */
[----:B------:R-:W-:Y:S02]  /*7820*/  FSEL R153, R153, -INF , P3 ;  /* 0xff80000099997808 */ /* 0x000fe40001800000 */
[-C--:B------:R-:W-:Y:S02]  /*7830*/  ISETP.GE.AND P5, PT, R3, R201.reuse, PT ;  /* 0x000000c90300720c */ /* 0x080fe40003fa6270 */
[C---:B------:R-:W-:Y:S02]  /*7840*/  ISETP.GE.AND P3, PT, R0.reuse, R200, PT ;  /* 0x000000c80000720c */ /* 0x040fe40003f66270 */
[----:B------:R-:W-:Y:S02]  /*7850*/  ISETP.GE.AND P6, PT, R0, R201, PT ;  /* 0x000000c90000720c */ /* 0x000fe40003fc6270 */
[----:B------:R-:W-:-:S02]  /*7860*/  FSEL R215, R158, -INF , P4 ;  /* 0xff8000009ed77808 */ /* 0x000fc40002000000 */
[----:B------:R-:W-:Y:S02]  /*7870*/  FSEL R217, R157, -INF , P2 ;  /* 0xff8000009dd97808 */ /* 0x000fe40001000000 */
[C---:B------:R-:W-:Y:S02]  /*7880*/  IADD3 R158, R197.reuse, 0x19, RZ ;  /* 0x00000019c59e7810 */ /* 0x040fe40007ffe0ff */
[----:B------:R-:W-:Y:S02]  /*7890*/  FSEL R157, R160, -INF , P5 ;  /* 0xff800000a09d7808 */ /* 0x000fe40002800000 */
[----:B------:R-:W-:Y:S02]  /*78a0*/  IADD3 R200, R197, 0x11, RZ ;  /* 0x00000011c5c87810 */ /* 0x000fe40007ffe0ff */
[----:B------:R-:W-:Y:S02]  /*78b0*/  FSEL R221, R159, -INF , P3 ;  /* 0xff8000009fdd7808 */ /* 0x000fe40001800000 */
[----:B------:R-:W-:-:S02]  /*78c0*/  ISETP.GE.AND P5, PT, R0, R156, PT ;  /* 0x0000009c0000720c */ /* 0x000fc40003fa6270 */
[----:B------:R-:W-:Y:S02]  /*78d0*/  FSEL R159, R162, -INF , P6 ;  /* 0xff800000a29f7808 */ /* 0x000fe40003000000 */
[C---:B------:R-:W-:Y:S02]  /*78e0*/  ISETP.GE.AND P6, PT, R3.reuse, R158, PT ;  /* 0x0000009e0300720c */ /* 0x040fe40003fc6270 */
[----:B------:R-:W-:Y:S02]  /*78f0*/  ISETP.GE.AND P2, PT, R0, R200, PT ;  /* 0x000000c80000720c */ /* 0x000fe40003f46270 */
[----:B------:R-:W-:Y:S02]  /*7900*/  ISETP.GE.AND P3, PT, R3, R156, PT ;  /* 0x0000009c0300720c */ /* 0x000fe40003f66270 */
[----:B------:R-:W-:Y:S02]  /*7910*/  FSEL R207, R166, -INF , P5 ;  /* 0xff800000a6cf7808 */ /* 0x000fe40002800000 */
[----:B------:R-:W-:-:S02]  /*7920*/  IADD3 R156, R197, 0x20, RZ ;  /* 0x00000020c59c7810 */ /* 0x000fc40007ffe0ff */
[-C--:B------:R-:W-:Y:S02]  /*7930*/  ISETP.GE.AND P5, PT, R3, R197.reuse, PT ;  /* 0x000000c50300720c */ /* 0x080fe40003fa6270 */
[----:B------:R-:W-:Y:S02]  /*7940*/  FSEL R211, R165, -INF , P6 ;  /* 0xff800000a5d37808 */ /* 0x000fe40003000000 */
[----:B------:R-:W-:Y:S02]  /*7950*/  ISETP.GE.AND P6, PT, R0, R197, PT ;  /* 0x000000c50000720c */ /* 0x000fe40003fc6270 */
[----:B------:R-:W-:Y:S02]  /*7960*/  FSEL R213, R163, -INF , P2 ;  /* 0xff800000a3d57808 */ /* 0x000fe40001000000 */
[C---:B------:R-:W-:Y:S02]  /*7970*/  ISETP.GE.AND P4, PT, R3.reuse, R200, PT ;  /* 0x000000c80300720c */ /* 0x040fe40003f86270 */
[----:B------:R-:W-:-:S02]  /*7980*/  ISETP.GE.AND P2, PT, R3, R156, PT ;  /* 0x0000009c0300720c */ /* 0x000fc40003f46270 */
[----:B------:R-:W-:Y:S02]  /*7990*/  FSEL R165, R152, -INF , P5 ;  /* 0xff80000098a57808 */ /* 0x000fe40002800000 */
[----:B------:R-:W-:Y:S02]  /*79a0*/  IADD3 R152, R197, 0x28, RZ ;  /* 0x00000028c5987810 */ /* 0x000fe40007ffe0ff */
[----:B------:R-:W-:Y:S02]  /*79b0*/  FSEL R223, R154, -INF , P6 ;  /* 0xff8000009adf7808 */ /* 0x000fe40003000000 */
[----:B------:R-:W-:Y:S02]  /*79c0*/  FSEL R209, R161, -INF , P4 ;  /* 0xff800000a1d17808 */ /* 0x000fe40002000000 */
[----:B------:R-:W-:Y:S02]  /*79d0*/  FSEL R168, R168, -INF , P2 ;  /* 0xff800000a8a87808 */ /* 0x000fe40001000000 */
[----:B------:R-:W-:-:S02]  /*79e0*/  ISETP.GE.AND P4, PT, R0, R158, PT ;  /* 0x0000009e0000720c */ /* 0x000fc40003f86270 */
[-C--:B------:R-:W-:Y:S02]  /*79f0*/  ISETP.GE.AND P2, PT, R3, R152.reuse, PT ;  /* 0x000000980300720c */ /* 0x080fe40003f46270 */
[----:B------:R-:W-:Y:S02]  /*7a00*/  ISETP.GE.AND P6, PT, R0, R152, PT ;  /* 0x000000980000720c */ /* 0x000fe40003fc6270 */
[----:B------:R-:W-:Y:S02]  /*7a10*/  FMNMX R152, R165, R206, !PT ;  /* 0x000000cea5987209 */ /* 0x000fe40007800000 */
[----:B------:R-:W-:Y:S02]  /*7a20*/  FMNMX R158, R223, R204, !PT ;  /* 0x000000ccdf9e7209 */ /* 0x000fe40007800000 */
[----:B------:R-:W-:Y:S02]  /*7a30*/  FMNMX R154, R153, R152, !PT ;  /* 0x00000098999a7209 */ /* 0x000fe40007800000 */
[----:B------:R-:W-:-:S02]  /*7a40*/  FMNMX R158, R203, R158, !PT ;  /* 0x0000009ecb9e7209 */ /* 0x000fc40007800000 */
[----:B------:R-:W-:Y:S02]  /*7a50*/  FMNMX R154, R155, R154, !PT ;  /* 0x0000009a9b9a7209 */ /* 0x000fe40007800000 */
[----:B------:R-:W-:Y:S02]  /*7a60*/  FMNMX R158, R215, R158, !PT ;  /* 0x0000009ed79e7209 */ /* 0x000fe40007800000 */
[----:B------:R-:W-:Y:S02]  /*7a70*/  FSEL R163, R164, -INF , P3 ;  /* 0xff800000a4a37808 */ /* 0x000fe40001800000 */
[----:B------:R-:W-:Y:S02]  /*7a80*/  FMNMX R154, R217, R154, !PT ;  /* 0x0000009ad99a7209 */ /* 0x000fe40007800000 */
[----:B------:R-:W-:Y:S02]  /*7a90*/  FMNMX R158, R221, R158, !PT ;  /* 0x0000009edd9e7209 */ /* 0x000fe40007800000 */
[----:B------:R-:W-:-:S02]  /*7aa0*/  ISETP.GE.AND P3, PT, R0, R156, PT ;  /* 0x0000009c0000720c */ /* 0x000fc40003f66270 */
[----:B------:R-:W-:Y:S02]  /*7ab0*/  IADD3 R156, R197, 0x21, RZ ;  /* 0x00000021c59c7810 */ /* 0x000fe40007ffe0ff */
[----:B------:R-:W-:Y:S02]  /*7ac0*/  FMNMX R154, R157, R154, !PT ;  /* 0x0000009a9d9a7209 */ /* 0x000fe40007800000 */
[----:B------:R-:W-:Y:S02]  /*7ad0*/  FMNMX R158, R159, R158, !PT ;  /* 0x0000009e9f9e7209 */ /* 0x000fe40007800000 */
[----:B------:R-:W-:Y:S02]  /*7ae0*/  FSEL R219, R167, -INF , P4 ;  /* 0xff800000a7db7808 */ /* 0x000fe40002000000 */
[-C--:B------:R-:W-:Y:S02]  /*7af0*/  ISETP.GE.AND P5, PT, R3, R156.reuse, PT ;  /* 0x0000009c0300720c */ /* 0x080fe40003fa6270 */
[----:B------:R-:W-:-:S02]  /*7b00*/  ISETP.GE.AND P4, PT, R0, R156, PT ;  /* 0x0000009c0000720c */ /* 0x000fc40003f86270 */
[----:B------:R-:W-:Y:S02]  /*7b10*/  IADD3 R156, R197, 0x29, RZ ;  /* 0x00000029c59c7810 */ /* 0x000fe40007ffe0ff */
[----:B------:R-:W-:Y:S02]  /*7b20*/  FMNMX R154, R209, R154, !PT ;  /* 0x0000009ad19a7209 */ /* 0x000fe40007800000 */
[----:B------:R-:W-:Y:S02]  /*7b30*/  FMNMX R158, R213, R158, !PT ;  /* 0x0000009ed59e7209 */ /* 0x000fe40007800000 */
[----:B------:R-:W-:Y:S02]  /*7b40*/  FSEL R170, R170, -INF , P3 ;  /* 0xff800000aaaa7808 */ /* 0x000fe40001800000 */
[----:B------:R-:W-:Y:S02]  /*7b50*/  ISETP.GE.AND P3, PT, R3, R156, PT ;  /* 0x0000009c0300720c */ /* 0x000fe40003f66270 */
[----:B------:R-:W-:-:S02]  /*7b60*/  FMNMX R154, R163, R154, !PT ;  /* 0x0000009aa39a7209 */ /* 0x000fc40007800000 */
[----:B------:R-:W-:Y:S02]  /*7b70*/  FMNMX R158, R207, R158, !PT ;  /* 0x0000009ecf9e7209 */ /* 0x000fe40007800000 */
[----:B------:R-:W-:Y:S02]  /*7b80*/  IADD3 R152, R197, 0x30, RZ ;  /* 0x00000030c5987810 */ /* 0x000fe40007ffe0ff */
[----:B------:R-:W-:Y:S02]  /*7b90*/  FSEL R161, R173, -INF , P3 ;  /* 0xff800000ada17808 */ /* 0x000fe40001800000 */
[----:B------:R-:W-:Y:S02]  /*7ba0*/  FMNMX R167, R211, R154, !PT ;  /* 0x0000009ad3a77209 */ /* 0x000fe40007800000 */
[----:B------:R-:W-:Y:S02]  /*7bb0*/  FMNMX R173, R219, R158, !PT ;  /* 0x0000009edbad7209 */ /* 0x000fe40007800000 */
[----:B------:R-:W-:-:S02]  /*7bc0*/  FSEL R169, R169, -INF , P5 ;  /* 0xff800000a9a97808 */ /* 0x000fc40002800000 */
[----:B------:R-:W-:Y:S02]  /*7bd0*/  FSEL R171, R171, -INF , P4 ;  /* 0xff800000abab7808 */ /* 0x000fe40002000000 */
[----:B------:R-:W-:Y:S02]  /*7be0*/  FSEL R172, R172, -INF , P2 ;  /* 0xff800000acac7808 */ /* 0x000fe40001000000 */
[C---:B------:R-:W-:Y:S02]  /*7bf0*/  ISETP.GE.AND P5, PT, R0.reuse, R156, PT ;  /* 0x0000009c0000720c */ /* 0x040fe40003fa6270 */
[-C--:B------:R-:W-:Y:S02]  /*7c00*/  ISETP.GE.AND P4, PT, R3, R152.reuse, PT ;  /* 0x000000980300720c */ /* 0x080fe40003f86270 */
[----:B------:R-:W-:Y:S01]  /*7c10*/  ISETP.GE.AND P2, PT, R0, R152, PT ;  /* 0x000000980000720c */ /* 0x000fe20003f46270 */
[----:B------:R-:W-:Y:S01]  /*7c20*/  VIADD R152, R197, 0x31 ;  /* 0x00000031c5987836 */ /* 0x000fe20000000000 */
[----:B------:R-:W-:-:S02]  /*7c30*/  FMNMX R154, R168, R167, !PT ;  /* 0x000000a7a89a7209 */ /* 0x000fc40007800000 */
[----:B------:R-:W-:Y:S02]  /*7c40*/  FMNMX R156, R170, R173, !PT ;  /* 0x000000adaa9c7209 */ /* 0x000fe40007800000 */
[----:B------:R-:W-:Y:S02]  /*7c50*/  FSEL R160, R174, -INF , P6 ;  /* 0xff800000aea07808 */ /* 0x000fe40003000000 */
[----:B------:R-:W-:Y:S02]  /*7c60*/  FMNMX R167, R169, R154, !PT ;  /* 0x0000009aa9a77209 */ /* 0x000fe40007800000 */
[----:B------:R-:W-:Y:S02]  /*7c70*/  FMNMX R173, R171, R156, !PT ;  /* 0x0000009cabad7209 */ /* 0x000fe40007800000 */
[-C--:B------:R-:W-:Y:S02]  /*7c80*/  ISETP.GE.AND P6, PT, R3, R152.reuse, PT ;  /* 0x000000980300720c */ /* 0x080fe40003fc6270 */
[----:B------:R-:W-:-:S02]  /*7c90*/  ISETP.GE.AND P3, PT, R0, R152, PT ;  /* 0x000000980000720c */ /* 0x000fc40003f66270 */
[----:B------:R-:W-:Y:S02]  /*7ca0*/  IADD3 R152, R197, 0x38, RZ ;  /* 0x00000038c5987810 */ /* 0x000fe40007ffe0ff */
[----:B------:R-:W-:Y:S02]  /*7cb0*/  FSEL R162, R175, -INF , P5 ;  /* 0xff800000afa27808 */ /* 0x000fe40002800000 */
[----:B------:R-:W-:Y:S02]  /*7cc0*/  FMNMX R154, R172, R167, !PT ;  /* 0x000000a7ac9a7209 */ /* 0x000fe40007800000 */
[----:B------:R-:W-:Y:S02]  /*7cd0*/  FMNMX R173, R160, R173, !PT ;  /* 0x000000ada0ad7209 */ /* 0x000fe40007800000 */
[----:B------:R-:W-:Y:S02]  /*7ce0*/  FSEL R176, R176, -INF , P4 ;  /* 0xff800000b0b07808 */ /* 0x000fe40002000000 */
[----:B------:R-:W-:-:S02]  /*7cf0*/  ISETP.GE.AND P5, PT, R3, R152, PT ;  /* 0x000000980300720c */ /* 0x000fc40003fa6270 */
[----:B------:R-:W-:Y:S02]  /*7d00*/  ISETP.GE.AND P4, PT, R0, R152, PT ;  /* 0x000000980000720c */ /* 0x000fe40003f86270 */
[----:B------:R-:W-:Y:S02]  /*7d10*/  IADD3 R152, R197, 0x39, RZ ;  /* 0x00000039c5987810 */ /* 0x000fe40007ffe0ff */
[----:B------:R-:W-:Y:S02]  /*7d20*/  FSEL R178, R178, -INF , P2 ;  /* 0xff800000b2b27808 */ /* 0x000fe40001000000 */
[----:B------:R-:W-:Y:S02]  /*7d30*/  FMNMX R167, R161, R154, !PT ;  /* 0x0000009aa1a77209 */ /* 0x000fe40007800000 */
[----:B------:R-:W-:Y:S02]  /*7d40*/  FMNMX R173, R162, R173, !PT ;  /* 0x000000ada2ad7209 */ /* 0x000fe40007800000 */
[----:B------:R-:W-:-:S02]  /*7d50*/  FSEL R177, R177, -INF , P6 ;  /* 0xff800000b1b17808 */ /* 0x000fc40003000000 */
[-C--:B------:R-:W-:Y:S02]  /*7d60*/  ISETP.GE.AND P2, PT, R3, R152.reuse, PT ;  /* 0x000000980300720c */ /* 0x080fe40003f46270 */
[----:B------:R-:W-:Y:S02]  /*7d70*/  ISETP.GE.AND P6, PT, R0, R152, PT ;  /* 0x000000980000720c */ /* 0x000fe40003fc6270 */
[----:B------:R-:W-:Y:S02]  /*7d80*/  FSEL R179, R179, -INF , P3 ;  /* 0xff800000b3b37808 */ /* 0x000fe40001800000 */
[----:B------:R-:W-:Y:S02]  /*7d90*/  FMNMX R152, R176, R167, !PT ;  /* 0x000000a7b0987209 */ /* 0x000fe40007800000 */
[----:B------:R-:W-:Y:S02]  /*7da0*/  FMNMX R154, R178, R173, !PT ;  /* 0x000000adb29a7209 */ /* 0x000fe40007800000 */
[----:B------:R-:W-:-:S02]  /*7db0*/  FSEL R180, R180, -INF , P5 ;  /* 0xff800000b4b47808 */ /* 0x000fc40002800000 */
[----:B------:R-:W-:Y:S02]  /*7dc0*/  FSEL R182, R182, -INF , P4 ;  /* 0xff800000b6b67808 */ /* 0x000fe40002000000 */
[----:B------:R-:W-:Y:S02]  /*7dd0*/  FMNMX R167, R177, R152, !PT ;  /* 0x00000098b1a77209 */ /* 0x000fe40007800000 */
[----:B------:R-:W-:Y:S02]  /*7de0*/  FMNMX R173, R179, R154, !PT ;  /* 0x0000009ab3ad7209 */ /* 0x000fe40007800000 */
[----:B------:R-:W-:Y:S02]  /*7df0*/  FSEL R181, R181, -INF , P2 ;  /* 0xff800000b5b57808 */ /* 0x000fe40001000000 */
[----:B------:R-:W-:Y:S02]  /*7e00*/  FSEL R183, R183, -INF , P6 ;  /* 0xff800000b7b77808 */ /* 0x000fe40003000000 */
[----:B------:R-:W-:-:S02]  /*7e10*/  FMNMX R152, R180, R167, !PT ;  /* 0x000000a7b4987209 */ /* 0x000fc40007800000 */
[----:B------:R-:W-:Y:S02]  /*7e20*/  FMNMX R154, R182, R173, !PT ;  /* 0x000000adb69a7209 */ /* 0x000fe40007800000 */
[----:B------:R-:W-:Y:S02]  /*7e30*/  FMNMX R152, R181, R152, !PT ;  /* 0x00000098b5987209 */ /* 0x000fe40007800000 */
[----:B------:R-:W-:Y:S02]  /*7e40*/  FMNMX R154, R183, R154, !PT ;  /* 0x0000009ab79a7209 */ /* 0x000fe40007800000 */
[----:B------:R-:W-:Y:S01]  /*7e50*/  IADD3 R175, R199, 0x1, RZ ;  /* 0x00000001c7af7810 */ /* 0x000fe20007ffe0ff */
        /* <DEDUP_REMOVED lines=15> */
[----:B------:R-:W-:Y:S01]  /*7f50*/  ISETP.NE.AND P2, PT, R175, 0x4, PT ;  /* 0x00000004af00780c */ /* 0x000fe20003f45270 */
[----:B------:R-:W-:Y:S01]  /*7f60*/  FADD R154, -R208, R204 ;  /* 0x000000ccd09a7221 */ /* 0x000fe20000000100 */
[----:B------:R1:W-:Y:S01]  /*7f70*/  SYNCS.ARRIVE.TRANS64.RED.A1T0 RZ, [R156+URZ], RZ ;  /* 0x000000ff9cff79a7 */ /* 0x0003e2000810043f */
[----:B------:R-:W-:Y:S01]  /*7f80*/  FMUL R152, R152, UR6 ;  /* 0x0000000698987c20 */ /* 0x000fe20008400000 */
[----:B------:R-:W-:Y:S01]  /*7f90*/  SEL R167, RZ, 0x1, P2 ;  /* 0x00000001ffa77807 */ /* 0x000fe20001000000 */
[----:B------:R-:W-:Y:S01]  /*7fa0*/  FMUL R154, R154, UR6 ;  /* 0x000000069a9a7c20 */ /* 0x000fe20008400000 */
[----:B------:R-:W-:-:S02]  /*7fb0*/  IADD3 R7, R7, 0x1, RZ ;  /* 0x0000000107077810 */ /* 0x000fc40007ffe0ff */
[----:B------:R-:W-:Y:S02]  /*7fc0*/  FSETP.GEU.AND P3, PT, R152, -126, PT ;  /* 0xc2fc00009800780b */ /* 0x000fe40003f6e000 */
[----:B------:R-:W-:Y:S02]  /*7fd0*/  FSETP.GEU.AND P4, PT, R154, -126, PT ;  /* 0xc2fc00009a00780b */ /* 0x000fe40003f8e000 */
[----:B------:R-:W-:Y:S02]  /*7fe0*/  SEL R175, R175, RZ, P2 ;  /* 0x000000ffafaf7207 */ /* 0x000fe40001000000 */
[----:B------:R-:W-:Y:S02]  /*7ff0*/  LOP3.LUT R4, R4, R167, RZ, 0x3c, !PT ;  /* 0x000000a704047212 */ /* 0x000fe400078e3cff */
[----:B------:R-:W-:Y:S02]  /*8000*/  ISETP.NE.AND P2, PT, R7, 0x4, PT ;  /* 0x000000040700780c */ /* 0x000fe40003f45270 */
[----:B------:R-:W-:-:S03]  /*8010*/  LEA R167, R175, R2, 0x3 ;  /* 0x00000002afa77211 */ /* 0x000fc600078e18ff */
[----:B------:R-:W-:Y:S02]  /*8020*/  @!P3 FMUL R152, R152, 0.5 ;  /* 0x3f0000009898b820 */ /* 0x000fe40000400000 */
[----:B------:R-:W-:Y:S02]  /*8030*/  @!P4 FMUL R154, R154, 0.5 ;  /* 0x3f0000009a9ac820 */ /* 0x000fe40000400000 */
[----:B------:R2:W3:Y:S08]  /*8040*/  MUFU.EX2 R174, R152 ;  /* 0x0000009800ae7308 */ /* 0x0004f00000000800 */
[----:B------:R-:W4:Y:S01]  /*8050*/  MUFU.EX2 R173, R154 ;  /* 0x0000009a00ad7308 */ /* 0x000f220000000800 */
[----:B--2---:R-:W-:Y:S01]  /*8060*/  SHF.L.U32 R152, R4, 0x1f, RZ ;  /* 0x0000001f04987819 */ /* 0x004fe200000006ff */
[----:B---3--:R-:W-:-:S04]  /*8070*/  @!P3 FMUL R174, R174, R174 ;  /* 0x000000aeaeaeb220 */ /* 0x008fc80000400000 */
[-C--:B------:R-:W-:Y:S01]  /*8080*/  FMUL R24, R24, R174.reuse ;  /* 0x000000ae18187220 */ /* 0x080fe20000400000 */
[-C--:B------:R-:W-:Y:S01]  /*8090*/  FMUL R25, R25, R174.reuse ;  /* 0x000000ae19197220 */ /* 0x080fe20000400000 */
[-C--:B------:R-:W-:Y:S01]  /*80a0*/  FMUL R28, R28, R174.reuse ;  /* 0x000000ae1c1c7220 */ /* 0x080fe20000400000 */
[-C--:B------:R-:W-:Y:S01]  /*80b0*/  FMUL R29, R29, R174.reuse ;  /* 0x000000ae1d1d7220 */ /* 0x080fe20000400000 */
[----:B----4-:R-:W-:Y:S01]  /*80c0*/  @!P4 FMUL R173, R173, R173 ;  /* 0x000000adadadc220 */ /* 0x010fe20000400000 */
        /* <DEDUP_REMOVED lines=123> */
[----:B-1----:R-:W-:-:S07]  /*8880*/  FMUL R151, R151, R173 ;  /* 0x000000ad97977220 */ /* 0x002fce0000400000 */
.L_x_45:
[----:B-1----:R1:W2:Y:S02]  /*8890*/  SYNCS.PHASECHK.TRANS64.TRYWAIT P3, [R167+URZ+0x28000], R152 ;  /* 0x02800098a70075a7 */ /* 0x0022a4000806017f */
[----:B--2---:R-:W-:Y:S05]  /*88a0*/  @!P3 NANOSLEEP.SYNCS 0x989680 ;  /* 0x009896800000b95d */ /* 0x004fea0003900000 */
[----:B------:R-:W2:Y:S02]  /*88b0*/  @!P3 SYNCS.PHASECHK.TRANS64 P3, [R167+URZ+0x28000], R152 ;  /* 0x02800098a700b5a7 */ /* 0x000ea4000806007f */
[----:B--2---:R-:W-:Y:S05]  /*88c0*/  @!P3 BRA `(.L_x_45) ;  /* 0xfffffffc00f0b947 */ /* 0x004fea000383ffff */
[----:B------:R-:W-:Y:S05]  /*88d0*/  BSYNC B0 ;  /* 0x0000000000007941 */ /* 0x000fea0003800000 */
.L_x_44:
[----:B-1----:R-:W1:Y:S01]  /*88e0*/  LDC R167, c[0x0][0x604] ;  /* 0x00018100ffa77b82 */ /* 0x002e620000000800 */
[----:B------:R-:W-:Y:S01]  /*88f0*/  LEA R164, R175, UR15, 0xb ;  /* 0x0000000fafa47c11 */ /* 0x000fe2000f8e58ff */
[----:B------:R-:W-:Y:S05]  /*8900*/  WARPSYNC.ALL ;  /* 0x0000000000007948 */ /* 0x000fea0003800000 */
[----:B------:R-:W-:Y:S01]  /*8910*/  R2UR UR6, R164 ;  /* 0x00000000a40672ca */ /* 0x000fe200000e0000 */
[-C--:B-1----:R-:W-:Y:S01]  /*8920*/  FMUL R208, R208, R167.reuse ;  /* 0x000000a7d0d07220 */ /* 0x082fe20000400000 */
[----:B------:R-:W-:-:S03]  /*8930*/  FMUL R166, R166, R167 ;  /* 0x000000a7a6a67220 */ /* 0x000fc60000400000 */
[-C--:B------:R-:W-:Y:S01]  /*8940*/  FFMA R204, R223, R167.reuse, -R208 ;  /* 0x000000a7dfcc7223 */ /* 0x080fe200000008d0 */
[-CC-:B------:R-:W-:Y:S01]  /*8950*/  FFMA R165, R165, R167.reuse, -R166.reuse ;  /* 0x000000a7a5a57223 */ /* 0x180fe200000008a6 */
[-C--:B------:R-:W-:Y:S01]  /*8960*/  FFMA R153, R153, R167.reuse, -R166 ;  /* 0x000000a799997223 */ /* 0x080fe200000008a6 */
[-C--:B------:R-:W-:Y:S01]  /*8970*/  FFMA R154, R203, R167.reuse, -R208 ;  /* 0x000000a7cb9a7223 */ /* 0x080fe200000008d0 */
[-CC-:B------:R-:W-:Y:S01]  /*8980*/  FFMA R155, R155, R167.reuse, -R166.reuse ;  /* 0x000000a79b9b7223 */ /* 0x180fe200000008a6 */
[----:B------:R-:W-:Y:S01]  /*8990*/  FSETP.GEU.AND P3, PT, R204, -126, PT ;  /* 0xc2fc0000cc00780b */ /* 0x000fe20003f6e000 */
[-C--:B------:R-:W-:Y:S01]  /*89a0*/  FFMA R152, R217, R167.reuse, -R166 ;  /* 0x000000a7d9987223 */ /* 0x080fe200000008a6 */
[----:B------:R-:W-:Y:S01]  /*89b0*/  FSETP.GEU.AND P5, PT, R165, -126, PT ;  /* 0xc2fc0000a500780b */ /* 0x000fe20003fae000 */
[-CC-:B------:R-:W-:Y:S01]  /*89c0*/  FFMA R156, R215, R167.reuse, -R208.reuse ;  /* 0x000000a7d79c7223 */ /* 0x180fe200000008d0 */
[----:B------:R-:W-:Y:S01]  /*89d0*/  FSETP.GEU.AND P6, PT, R153, -126, PT ;  /* 0xc2fc00009900780b */ /* 0x000fe20003fce000 */
[-C--:B------:R-:W-:Y:S01]  /*89e0*/  FFMA R221, R221, R167.reuse, -R208 ;  /* 0x000000a7dddd7223 */ /* 0x080fe200000008d0 */
[----:B------:R-:W-:Y:S01]  /*89f0*/  FSETP.GEU.AND P4, PT, R154, -126, PT ;  /* 0xc2fc00009a00780b */ /* 0x000fe20003f8e000 */
[-C--:B------:R-:W-:Y:S01]  /*8a00*/  FFMA R157, R157, R167.reuse, -R166 ;  /* 0x000000a79d9d7223 */ /* 0x080fe200000008a6 */
[-C--:B------:R-:W-:Y:S01]  /*8a10*/  FFMA R213, R213, R167.reuse, -R208 ;  /* 0x000000a7d5d57223 */ /* 0x080fe200000008d0 */
[-C--:B------:R-:W-:Y:S01]  /*8a20*/  FFMA R163, R163, R167.reuse, -R166 ;  /* 0x000000a7a3a37223 */ /* 0x080fe200000008a6 */
[-C--:B------:R-:W-:Y:S01]  /*8a30*/  FFMA R219, R219, R167.reuse, -R208 ;  /* 0x000000a7dbdb7223 */ /* 0x080fe200000008d0 */
[-CC-:B------:R-:W-:Y:S01]  /*8a40*/  FFMA R168, R168, R167.reuse, -R166.reuse ;  /* 0x000000a7a8a87223 */ /* 0x180fe200000008a6 */
[-C--:B------:R-:W-:Y:S01]  /*8a50*/  FFMA R169, R169, R167.reuse, -R166 ;  /* 0x000000a7a9a97223 */ /* 0x080fe200000008a6 */
[----:B------:R-:W-:Y:S01]  /*8a60*/  @!P3 FMUL R204, R204, 0.5 ;  /* 0x3f000000ccccb820 */ /* 0x000fe20000400000 */
[-C--:B------:R-:W-:Y:S01]  /*8a70*/  FFMA R171, R171, R167.reuse, -R208 ;  /* 0x000000a7abab7223 */ /* 0x080fe200000008d0 */
[----:B------:R-:W-:Y:S01]  /*8a80*/  @!P5 FMUL R165, R165, 0.5 ;  /* 0x3f000000a5a5d820 */ /* 0x000fe20000400000 */
[-CC-:B------:R-:W-:Y:S01]  /*8a90*/  FFMA R172, R172, R167.reuse, -R166.reuse ;  /* 0x000000a7acac7223 */ /* 0x180fe200000008a6 */
[----:B------:R-:W-:Y:S01]  /*8aa0*/  @!P6 FMUL R153, R153, 0.5 ;  /* 0x3f0000009999e820 */ /* 0x000fe20000400000 */
[-CC-:B------:R-:W-:Y:S01]  /*8ab0*/  FFMA R161, R161, R167.reuse, -R166.reuse ;  /* 0x000000a7a1a17223 */ /* 0x180fe200000008a6 */
[----:B------:R-:W-:Y:S01]  /*8ac0*/  @!P4 FMUL R154, R154, 0.5 ;  /* 0x3f0000009a9ac820 */ /* 0x000fe20000400000 */
[----:B------:R1:W2:Y:S01]  /*8ad0*/  MUFU.EX2 R199, R165 ;  /* 0x000000a500c77308 */ /* 0x0002a20000000800 */
[-CC-:B------:R-:W-:Y:S01]  /*8ae0*/  FFMA R176, R176, R167.reuse, -R166.reuse ;  /* 0x000000a7b0b07223 */ /* 0x180fe200000008a6 */
[-C--:B------:R-:W-:Y:S01]  /*8af0*/  FFMA R177, R177, R167.reuse, -R166 ;  /* 0x000000a7b1b17223 */ /* 0x080fe200000008a6 */
[-C--:B------:R-:W-:Y:S01]  /*8b00*/  FFMA R179, R179, R167.reuse, -R208 ;  /* 0x000000a7b3b37223 */ /* 0x080fe200000008d0 */
[-C--:B------:R-:W-:Y:S01]  /*8b10*/  FFMA R180, R180, R167.reuse, -R166 ;  /* 0x000000a7b4b47223 */ /* 0x080fe200000008a6 */
[----:B------:R-:W-:-:S03]  /*8b20*/  FFMA R182, R182, R167, -R208 ;  /* 0x000000a7b6b67223 */ /* 0x000fc600000008d0 */
[----:B------:R-:W3:Y:S01]  /*8b30*/  MUFU.EX2 R206, R153 ;  /* 0x0000009900ce7308 */ /* 0x000ee20000000800 */
[----:B-1----:R-:W-:-:S05]  /*8b40*/  IMAD.MOV.U32 R165, RZ, RZ, 0x40000040 ;  /* 0x40000040ffa57424 */ /* 0x002fca00078e00ff */
[----:B------:R-:W-:Y:S01]  /*8b50*/  R2UR UR7, R165 ;  /* 0x00000000a50772ca */ /* 0x000fe200000e0000 */
[----:B------:R-:W-:Y:S01]  /*8b60*/  FFMA R165, R162, R167, -R208 ;  /* 0x000000a7a2a57223 */ /* 0x000fe200000008d0 */
[----:B------:R-:W1:Y:S01]  /*8b70*/  MUFU.EX2 R204, R204 ;  /* 0x000000cc00cc7308 */ /* 0x000e620000000800 */
[----:B--2---:R-:W-:Y:S01]  /*8b80*/  @!P5 FMUL R199, R199, R199 ;  /* 0x000000c7c7c7d220 */ /* 0x004fe20000400000 */
[----:B------:R-:W-:-:S03]  /*8b90*/  FSETP.GEU.AND P5, PT, R155, -126, PT ;  /* 0xc2fc00009b00780b */ /* 0x000fc60003fae000 */
[----:B------:R-:W-:-:S03]  /*8ba0*/  FFMA R185, R174, R185, R199 ;  /* 0x000000b9aeb97223 */ /* 0x000fc600000000c7 */
[----:B------:R-:W2:Y:S01]  /*8bb0*/  MUFU.EX2 R203, R154 ;  /* 0x0000009a00cb7308 */ /* 0x000ea20000000800 */
[----:B---3--:R-:W-:Y:S01]  /*8bc0*/  @!P6 FMUL R206, R206, R206 ;  /* 0x000000cececee220 */ /* 0x008fe20000400000 */
[----:B------:R-:W-:-:S05]  /*8bd0*/  FSETP.GEU.AND P6, PT, R152, -126, PT ;  /* 0xc2fc00009800780b */ /* 0x000fca0003fce000 */
[----:B------:R-:W-:Y:S01]  /*8be0*/  @!P5 FMUL R155, R155, 0.5 ;  /* 0x3f0000009b9bd820 */ /* 0x000fe20000400000 */
[----:B-1----:R-:W-:Y:S01]  /*8bf0*/  @!P3 FMUL R204, R204, R204 ;  /* 0x000000ccccccb220 */ /* 0x002fe20000400000 */
[----:B------:R-:W-:Y:S02]  /*8c00*/  FSETP.GEU.AND P3, PT, R156, -126, PT ;  /* 0xc2fc00009c00780b */ /* 0x000fe40003f6e000 */
[----:B------:R-:W1:Y:S01]  /*8c10*/  MUFU.EX2 R217, R155 ;  /* 0x0000009b00d97308 */ /* 0x000e620000000800 */
[----:B------:R-:W-:-:S03]  /*8c20*/  FFMA R196, R173, R196, R204 ;  /* 0x000000c4adc47223 */ /* 0x000fc600000000cc */
[----:B------:R-:W-:Y:S01]  /*8c30*/  @!P6 FMUL R152, R152, 0.5 ;  /* 0x3f0000009898e820 */ /* 0x000fe20000400000 */
[----:B--2---:R-:W-:Y:S01]  /*8c40*/  @!P4 FMUL R203, R203, R203 ;  /* 0x000000cbcbcbc220 */ /* 0x004fe20000400000 */
[----:B------:R-:W-:Y:S02]  /*8c50*/  FSETP.GEU.AND P4, PT, R221, -126, PT ;  /* 0xc2fc0000dd00780b */ /* 0x000fe40003f8e000 */
[----:B------:R2:W3:Y:S01]  /*8c60*/  MUFU.EX2 R212, R152 ;  /* 0x0000009800d47308 */ /* 0x0004e20000000800 */
[----:B------:R-:W-:Y:S01]  /*8c70*/  FADD R196, R196, R203 ;  /* 0x000000cbc4c47221 */ /* 0x000fe20000000000 */
[----:B------:R-:W-:Y:S01]  /*8c80*/  F2FP.F16.F32.PACK_AB R153, R203, R204 ;  /* 0x000000cccb99723e */ /* 0x000fe200000000ff */
[----:B------:R-:W-:-:S05]  /*8c90*/  @!P3 FMUL R156, R156, 0.5 ;  /* 0x3f0000009c9cb820 */ /* 0x000fca0000400000 */
[----:B------:R4:W5:Y:S01]  /*8ca0*/  MUFU.EX2 R215, R156 ;  /* 0x0000009c00d77308 */ /* 0x0009620000000800 */
[----:B-1----:R-:W-:Y:S01]  /*8cb0*/  @!P5 FMUL R217, R217, R217 ;  /* 0x000000d9d9d9d220 */ /* 0x002fe20000400000 */
[----:B--2---:R-:W-:Y:S01]  /*8cc0*/  F2FP.F16.F32.PACK_AB R152, R206, R199 ;  /* 0x000000c7ce98723e */ /* 0x004fe200000000ff */
[----:B------:R-:W-:Y:S01]  /*8cd0*/  FADD R206, R185, R206 ;  /* 0x000000ceb9ce7221 */ /* 0x000fe20000000000 */
[----:B------:R-:W-:Y:S01]  /*8ce0*/  @!P4 FMUL R221, R221, 0.5 ;  /* 0x3f000000ddddc820 */ /* 0x000fe20000400000 */
[----:B------:R-:W-:-:S03]  /*8cf0*/  FSETP.GEU.AND P5, PT, R157, -126, PT ;  /* 0xc2fc00009d00780b */ /* 0x000fc60003fae000 */
[----:B------:R-:W1:Y:S01]  /*8d00*/  MUFU.EX2 R210, R221 ;  /* 0x000000dd00d27308 */ /* 0x000e620000000800 */
[----:B---3--:R-:W-:Y:S01]  /*8d10*/  @!P6 FMUL R212, R212, R212 ;  /* 0x000000d4d4d4e220 */ /* 0x008fe20000400000 */
[----:B----4-:R-:W-:-:S04]  /*8d20*/  FFMA R156, R211, R167, -R166 ;  /* 0x000000a7d39c7223 */ /* 0x010fc800000008a6 */
[----:B------:R-:W-:Y:S01]  /*8d30*/  F2FP.F16.F32.PACK_AB R154, R212, R217 ;  /* 0x000000d9d49a723e */ /* 0x000fe200000000ff */
[----:B------:R-:W-:Y:S01]  /*8d40*/  FADD R217, R206, R217 ;  /* 0x000000d9ced97221 */ /* 0x000fe20000000000 */
[----:B-----5:R-:W-:Y:S02]  /*8d50*/  @!P3 FMUL R215, R215, R215 ;  /* 0x000000d7d7d7b220 */ /* 0x020fe40000400000 */
[----:B------:R-:W-:Y:S01]  /*8d60*/  @!P5 FMUL R157, R157, 0.5 ;  /* 0x3f0000009d9dd820 */ /* 0x000fe20000400000 */
[----:B------:R-:W-:Y:S01]  /*8d70*/  FADD R212, R217, R212 ;  /* 0x000000d4d9d47221 */ /* 0x000fe20000000000 */
[----:B-1----:R-:W-:Y:S01]  /*8d80*/  @!P4 FMUL R210, R210, R210 ;  /* 0x000000d2d2d2c220 */ /* 0x002fe20000400000 */
[----:B------:R-:W-:-:S04]  /*8d90*/  FSETP.GEU.AND P4, PT, R213, -126, PT ;  /* 0xc2fc0000d500780b */ /* 0x000fc80003f8e000 */
[----:B------:R-:W-:Y:S01]  /*8da0*/  F2FP.F16.F32.PACK_AB R155, R210, R215 ;  /* 0x000000d7d29b723e */ /* 0x000fe200000000ff */
[----:B------:R-:W-:-:S03]  /*8db0*/  FADD R215, R196, R215 ;  /* 0x000000d7c4d77221 */ /* 0x000fc60000000000 */
[----:B------:R-:W-:Y:S01]  /*8dc0*/  WARPGROUP.ARRIVE ;  /* 0x00000000000079c5 */ /* 0x000fe20000000000 */
[----:B------:R-:W-:-:S04]  /*8dd0*/  FADD R210, R215, R210 ;  /* 0x000000d2d7d27221 */ /* 0x000fc80000000000 */
[----:B------:R-:W-:Y:S01]  /*8de0*/  @!P4 FMUL R213, R213, 0.5 ;  /* 0x3f000000d5d5c820 */ /* 0x000fe20000400000 */
[----:B------:R-:W-:Y:S03]  /*8df0*/  HGMMA.64x256x16.F32 R24, R152, gdesc[UR4].tnspB, R24, gsb0 ;  /* 0x43e0000498187df0 */ /* 0x000fe60008000818 */
[----:B------:R-:W1:Y:S02]  /*8e00*/  MUFU.EX2 R214, R213 ;  /* 0x000000d500d67308 */ /* 0x000e640000000800 */
[----:B-1----:R-:W-:Y:S01]  /*8e10*/  @!P4 FMUL R214, R214, R214 ;  /* 0x000000d6d6d6c220 */ /* 0x002fe20000400000 */
[----:B------:R-:W-:-:S13]  /*8e20*/  FSETP.GEU.AND P4, PT, R219, -126, PT ;  /* 0xc2fc0000db00780b */ /* 0x000fda0003f8e000 */
[----:B------:R-:W-:Y:S01]  /*8e30*/  @!P4 FMUL R219, R219, 0.5 ;  /* 0x3f000000dbdbc820 */ /* 0x000fe20000400000 */
[----:B------:R-:W-:Y:S02]  /*8e40*/  WARPGROUP.DEPBAR.LE gsb0, 0x0 ;  /* 0x00008000000079c5 */ /* 0x000fe40000010000 */
[-C--:B------:R-:W-:Y:S01]  /*8e50*/  FFMA R155, R159, R167.reuse, -R208 ;  /* 0x000000a79f9b7223 */ /* 0x080fe200000008d0 */
[-CC-:B------:R-:W-:Y:S01]  /*8e60*/  FFMA R152, R209, R167.reuse, -R166.reuse ;  /* 0x000000a7d1987223 */ /* 0x180fe200000008a6 */
[----:B------:R-:W-:Y:S01]  /*8e70*/  MOV R153, 0x40000040 ;  /* 0x4000004000997802 */ /* 0x000fe20000000f00 */
[----:B------:R1:W2:Y:S01]  /*8e80*/  MUFU.EX2 R209, R157 ;  /* 0x0000009d00d17308 */ /* 0x0002a20000000800 */
[----:B------:R-:W-:Y:S01]  /*8e90*/  FFMA R166, R181, R167, -R166 ;  /* 0x000000a7b5a67223 */ /* 0x000fe200000008a6 */
[----:B------:R-:W-:Y:S02]  /*8ea0*/  FSETP.GEU.AND P3, PT, R155, -126, PT ;  /* 0xc2fc00009b00780b */ /* 0x000fe40003f6e000 */
[----:B------:R-:W-:-:S02]  /*8eb0*/  FSETP.GEU.AND P6, PT, R152, -126, PT ;  /* 0xc2fc00009800780b */ /* 0x000fc40003fce000 */
[----:B------:R-:W-:Y:S02]  /*8ec0*/  R2UR UR7, R153 ;  /* 0x00000000990772ca */ /* 0x000fe400000e0000 */
[----:B------:R-:W-:Y:S01]  /*8ed0*/  MOV R153, 0x40000040 ;  /* 0x4000004000997802 */ /* 0x000fe20000000f00 */
[----:B-1----:R-:W-:Y:S02]  /*8ee0*/  FFMA R157, R207, R167, -R208 ;  /* 0x000000a7cf9d7223 */ /* 0x002fe400000008d0 */
[----:B------:R-:W1:Y:S04]  /*8ef0*/  MUFU.EX2 R207, R219 ;  /* 0x000000db00cf7308 */ /* 0x000e680000000800 */
[----:B------:R-:W-:Y:S02]  /*8f00*/  @!P3 FMUL R155, R155, 0.5 ;  /* 0x3f0000009b9bb820 */ /* 0x000fe40000400000 */
[----:B------:R-:W-:Y:S01]  /*8f10*/  @!P6 FMUL R152, R152, 0.5 ;  /* 0x3f0000009898e820 */ /* 0x000fe20000400000 */
[----:B--2---:R-:W-:Y:S01]  /*8f20*/  @!P5 FMUL R209, R209, R209 ;  /* 0x000000d1d1d1d220 */ /* 0x004fe20000400000 */
[----:B------:R-:W-:-:S02]  /*8f30*/  FSETP.GEU.AND P5, PT, R163, -126, PT ;  /* 0xc2fc0000a300780b */ /* 0x000fc40003fae000 */
[----:B------:R2:W3:Y:S01]  /*8f40*/  MUFU.EX2 R154, R152 ;  /* 0x00000098009a7308 */ /* 0x0004e20000000800 */
[----:B-1----:R-:W-:-:S07]  /*8f50*/  @!P4 FMUL R207, R207, R207 ;  /* 0x000000cfcfcfc220 */ /* 0x002fce0000400000 */
[----:B------:R-:W1:Y:S01]  /*8f60*/  MUFU.EX2 R155, R155 ;  /* 0x0000009b009b7308 */ /* 0x000e620000000800 */
[----:B--2---:R-:W-:Y:S02]  /*8f70*/  IADD3 R152, R164, 0x80, RZ ;  /* 0x00000080a4987810 */ /* 0x004fe40007ffe0ff */
[----:B------:R-:W-:Y:S01]  /*8f80*/  @!P5 FMUL R163, R163, 0.5 ;  /* 0x3f000000a3a3d820 */ /* 0x000fe20000400000 */
[----:B------:R-:W-:Y:S02]  /*8f90*/  FSETP.GEU.AND P4, PT, R171, -126, PT ;  /* 0xc2fc0000ab00780b */ /* 0x000fe40003f8e000 */
[----:B------:R-:W-:Y:S02]  /*8fa0*/  R2UR UR6, R152 ;  /* 0x00000000980672ca */ /* 0x000fe400000e0000 */
[----:B------:R2:W4:Y:S01]  /*8fb0*/  MUFU.EX2 R218, R163 ;  /* 0x000000a300da7308 */ /* 0x0005220000000800 */
[----:B---3--:R-:W-:Y:S01]  /*8fc0*/  @!P6 FMUL R154, R154, R154 ;  /* 0x0000009a9a9ae220 */ /* 0x008fe20000400000 */
[----:B------:R-:W-:-:S02]  /*8fd0*/  FSETP.GEU.AND P6, PT, R156, -126, PT ;  /* 0xc2fc00009c00780b */ /* 0x000fc40003fce000 */
[C---:B------:R-:W-:Y:S02]  /*8fe0*/  IADD3 R152, R164.reuse, 0x100, RZ ;  /* 0x00000100a4987810 */ /* 0x040fe40007ffe0ff */
[----:B------:R-:W-:Y:S01]  /*8ff0*/  IADD3 R164, R164, 0x180, RZ ;  /* 0x00000180a4a47810 */ /* 0x000fe20007ffe0ff */
[----:B-1----:R-:W-:Y:S01]  /*9000*/  @!P3 FMUL R155, R155, R155 ;  /* 0x0000009b9b9bb220 */ /* 0x002fe20000400000 */
[----:B------:R-:W-:Y:S01]  /*9010*/  FSETP.GEU.AND P3, PT, R157, -126, PT ;  /* 0xc2fc00009d00780b */ /* 0x000fe20003f6e000 */
[----:B------:R-:W-:Y:S01]  /*9020*/  @!P4 FMUL R171, R171, 0.5 ;  /* 0x3f000000ababc820 */ /* 0x000fe20000400000 */
[----:B--2---:R-:W-:-:S05]  /*9030*/  FFMA R163, R160, R167, -R208 ;  /* 0x000000a7a0a37223 */ /* 0x004fca00000008d0 */
[----:B------:R-:W-:Y:S01]  /*9040*/  @!P6 FMUL R156, R156, 0.5 ;  /* 0x3f0000009c9ce820 */ /* 0x000fe20000400000 */
[----:B----4-:R-:W-:Y:S01]  /*9050*/  @!P5 FMUL R218, R218, R218 ;  /* 0x000000dadadad220 */ /* 0x010fe20000400000 */
[----:B------:R-:W-:Y:S02]  /*9060*/  FSETP.GEU.AND P5, PT, R168, -126, PT ;  /* 0xc2fc0000a800780b */ /* 0x000fe40003fae000 */
[----:B------:R1:W2:Y:S02]  /*9070*/  MUFU.EX2 R211, R156 ;  /* 0x0000009c00d37308 */ /* 0x0002a40000000800 */
[----:B------:R-:W-:-:S06]  /*9080*/  @!P3 FMUL R157, R157, 0.5 ;  /* 0x3f0000009d9db820 */ /* 0x000fcc0000400000 */
[----:B------:R3:W4:Y:S01]  /*9090*/  MUFU.EX2 R216, R157 ;  /* 0x0000009d00d87308 */ /* 0x0007220000000800 */
[----:B-1----:R-:W-:Y:S01]  /*90a0*/  F2FP.F16.F32.PACK_AB R156, R154, R209 ;  /* 0x000000d19a9c723e */ /* 0x002fe200000000ff */
[----:B------:R-:W-:Y:S01]  /*90b0*/  FADD R209, R212, R209 ;  /* 0x000000d1d4d17221 */ /* 0x000fe20000000000 */
[----:B------:R-:W-:-:S03]  /*90c0*/  @!P5 FMUL R168, R168, 0.5 ;  /* 0x3f000000a8a8d820 */ /* 0x000fc60000400000 */
[----:B------:R-:W-:Y:S01]  /*90d0*/  FADD R209, R209, R154 ;  /* 0x0000009ad1d17221 */ /* 0x000fe20000000000 */
[----:B--2---:R-:W-:Y:S01]  /*90e0*/  @!P6 FMUL R211, R211, R211 ;  /* 0x000000d3d3d3e220 */ /* 0x004fe20000400000 */
[----:B---3--:R-:W-:Y:S01]  /*90f0*/  F2FP.F16.F32.PACK_AB R157, R214, R155 ;  /* 0x0000009bd69d723e */ /* 0x008fe200000000ff */
[----:B------:R-:W-:Y:S01]  /*9100*/  FADD R155, R210, R155 ;  /* 0x0000009bd29b7221 */ /* 0x000fe20000000000 */
[----:B------:R-:W-:Y:S02]  /*9110*/  FSETP.GEU.AND P6, PT, R169, -126, PT ;  /* 0xc2fc0000a900780b */ /* 0x000fe40003fce000 */
[----:B------:R-:W-:Y:S01]  /*9120*/  F2FP.F16.F32.PACK_AB R158, R211, R218 ;  /* 0x000000dad39e723e */ /* 0x000fe200000000ff */
[----:B------:R-:W-:Y:S01]  /*9130*/  FADD R155, R155, R214 ;  /* 0x000000d69b9b7221 */ /* 0x000fe20000000000 */
[----:B------:R-:W-:Y:S01]  /*9140*/  FADD R218, R209, R218 ;  /* 0x000000dad1da7221 */ /* 0x000fe20000000000 */
[----:B----4-:R-:W-:-:S03]  /*9150*/  @!P3 FMUL R216, R216, R216 ;  /* 0x000000d8d8d8b220 */ /* 0x010fc60000400000 */
[----:B------:R-:W-:Y:S02]  /*9160*/  FADD R218, R218, R211 ;  /* 0x000000d3dada7221 */ /* 0x000fe40000000000 */
[----:B------:R-:W-:Y:S01]  /*9170*/  F2FP.F16.F32.PACK_AB R159, R207, R216 ;  /* 0x000000d8cf9f723e */ /* 0x000fe200000000ff */
[----:B------:R-:W-:Y:S01]  /*9180*/  FADD R216, R155, R216 ;  /* 0x000000d89bd87221 */ /* 0x000fe20000000000 */
[----:B------:R-:W-:Y:S01]  /*9190*/  SEL R155, R7, RZ, P2 ;  /* 0x000000ff079b7207 */ /* 0x000fe20001000000 */
[----:B------:R-:W-:Y:S01]  /*91a0*/  @!P6 FMUL R169, R169, 0.5 ;  /* 0x3f000000a9a9e820 */ /* 0x000fe20000400000 */
[----:B------:R-:W-:Y:S01]  /*91b0*/  WARPGROUP.ARRIVE ;  /* 0x00000000000079c5 */ /* 0x000fe20000000000 */
[----:B------:R-:W-:Y:S02]  /*91c0*/  FADD R207, R216, R207 ;  /* 0x000000cfd8cf7221 */ /* 0x000fe40000000000 */
[----:B------:R-:W-:-:S03]  /*91d0*/  IMAD R7, R155, 0x8, R198 ;  /* 0x000000089b077824 */ /* 0x000fc600078e02c6 */
[----:B------:R-:W-:Y:S01]  /*91e0*/  HGMMA.64x256x16.F32 R24, R156, gdesc[UR4].tnspB, R24, gsb0 ;  /* 0x43e000049c187df0 */ /* 0x000fe20008000818 */
[----:B------:R-:W-:Y:S02]  /*91f0*/  R2UR UR6, R152 ;  /* 0x00000000980672ca */ /* 0x000fe400000e0000 */
[----:B------:R-:W-:Y:S02]  /*9200*/  R2UR UR7, R153 ;  /* 0x00000000990772ca */ /* 0x000fe400000e0000 */
[----:B------:R-:W-:Y:S01]  /*9210*/  PRMT R7, RZ, 0x654, R7 ;  /* 0x00000654ff077816 */ /* 0x000fe20000000007 */
[----:B------:R-:W-:Y:S02]  /*9220*/  WARPGROUP.DEPBAR.LE gsb0, 0x0 ;  /* 0x00008000000079c5 */ /* 0x000fe40000010000 */
[----:B------:R-:W-:Y:S01]  /*9230*/  FFMA R158, R170, R167, -R208 ;  /* 0x000000a7aa9e7223 */ /* 0x000fe200000008d0 */
[----:B------:R-:W1:Y:S04]  /*9240*/  MUFU.EX2 R157, R168 ;  /* 0x000000a8009d7308 */ /* 0x000e680000000800 */
[----:B------:R-:W-:-:S04]  /*9250*/  FSETP.GEU.AND P3, PT, R158, -126, PT ;  /* 0xc2fc00009e00780b */ /* 0x000fc80003f6e000 */
[----:B------:R-:W2:Y:S08]  /*9260*/  MUFU.EX2 R156, R169 ;  /* 0x000000a9009c7308 */ /* 0x000eb00000000800 */
[----:B------:R-:W3:Y:S01]  /*9270*/  MUFU.EX2 R159, R171 ;  /* 0x000000ab009f7308 */ /* 0x000ee20000000800 */
[----:B------:R-:W-:Y:S01]  /*9280*/  @!P3 FMUL R158, R158, 0.5 ;  /* 0x3f0000009e9eb820 */ /* 0x000fe20000400000 */
[----:B-1----:R-:W-:Y:S01]  /*9290*/  @!P5 FMUL R157, R157, R157 ;  /* 0x0000009d9d9dd220 */ /* 0x002fe20000400000 */
[----:B------:R-:W-:-:S05]  /*92a0*/  FSETP.GEU.AND P5, PT, R172, -126, PT ;  /* 0xc2fc0000ac00780b */ /* 0x000fca0003fae000 */
[----:B------:R-:W1:Y:S01]  /*92b0*/  MUFU.EX2 R158, R158 ;  /* 0x0000009e009e7308 */ /* 0x000e620000000800 */
[----:B--2---:R-:W-:Y:S01]  /*92c0*/  @!P6 FMUL R156, R156, R156 ;  /* 0x0000009c9c9ce220 */ /* 0x004fe20000400000 */
[----:B------:R-:W-:-:S04]  /*92d0*/  FSETP.GEU.AND P6, PT, R161, -126, PT ;  /* 0xc2fc0000a100780b */ /* 0x000fc80003fce000 */
[----:B------:R-:W-:Y:S01]  /*92e0*/  F2FP.F16.F32.PACK_AB R160, R156, R157 ;  /* 0x0000009d9ca0723e */ /* 0x000fe200000000ff */
[----:B------:R-:W-:Y:S01]  /*92f0*/  FADD R157, R218, R157 ;  /* 0x0000009dda9d7221 */ /* 0x000fe20000000000 */
[----:B------:R-:W-:Y:S01]  /*9300*/  @!P5 FMUL R172, R172, 0.5 ;  /* 0x3f000000acacd820 */ /* 0x000fe20000400000 */
[----:B---3--:R-:W-:Y:S01]  /*9310*/  @!P4 FMUL R159, R159, R159 ;  /* 0x0000009f9f9fc220 */ /* 0x008fe20000400000 */
[----:B------:R-:W-:Y:S01]  /*9320*/  FSETP.GEU.AND P4, PT, R165, -126, PT ;  /* 0xc2fc0000a500780b */ /* 0x000fe20003f8e000 */
[----:B------:R-:W-:Y:S01]  /*9330*/  FADD R156, R157, R156 ;  /* 0x0000009c9d9c7221 */ /* 0x000fe20000000000 */
[----:B------:R-:W2:Y:S03]  /*9340*/  MUFU.EX2 R169, R172 ;  /* 0x000000ac00a97308 */ /* 0x000ea60000000800 */
[----:B------:R-:W-:Y:S01]  /*9350*/  @!P6 FMUL R161, R161, 0.5 ;  /* 0x3f000000a1a1e820 */ /* 0x000fe20000400000 */
[----:B-1----:R-:W-:Y:S01]  /*9360*/  @!P3 FMUL R158, R158, R158 ;  /* 0x0000009e9e9eb220 */ /* 0x002fe20000400000 */
[----:B------:R-:W-:-:S03]  /*9370*/  FSETP.GEU.AND P3, PT, R163, -126, PT ;  /* 0xc2fc0000a300780b */ /* 0x000fc60003f6e000 */
[----:B------:R1:W3:Y:S03]  /*9380*/  MUFU.EX2 R168, R161 ;  /* 0x000000a100a87308 */ /* 0x0002e60000000800 */
[----:B------:R-:W-:-:S05]  /*9390*/  @!P4 FMUL R165, R165, 0.5 ;  /* 0x3f000000a5a5c820 */ /* 0x000fca0000400000 */
[----:B------:R4:W5:Y:S01]  /*93a0*/  MUFU.EX2 R170, R165 ;  /* 0x000000a500aa7308 */ /* 0x0009620000000800 */
[----:B--2---:R-:W-:Y:S01]  /*93b0*/  @!P5 FMUL R169, R169, R169 ;  /* 0x000000a9a9a9d220 */ /* 0x004fe20000400000 */
[----:B-1----:R-:W-:Y:S01]  /*93c0*/  F2FP.F16.F32.PACK_AB R161, R159, R158 ;  /* 0x0000009e9fa1723e */ /* 0x002fe200000000ff */
[----:B------:R-:W-:Y:S01]  /*93d0*/  @!P3 FMUL R163, R163, 0.5 ;  /* 0x3f000000a3a3b820 */ /* 0x000fe20000400000 */
[----:B------:R-:W-:Y:S01]  /*93e0*/  FSETP.GEU.AND P5, PT, R176, -126, PT ;  /* 0xc2fc0000b000780b */ /* 0x000fe20003fae000 */
[----:B------:R-:W-:-:S03]  /*93f0*/  FADD R158, R207, R158 ;  /* 0x0000009ecf9e7221 */ /* 0x000fc60000000000 */
[----:B------:R-:W1:Y:S01]  /*9400*/  MUFU.EX2 R171, R163 ;  /* 0x000000a300ab7308 */ /* 0x000e620000000800 */
[----:B---3--:R-:W-:Y:S01]  /*9410*/  @!P6 FMUL R168, R168, R168 ;  /* 0x000000a8a8a8e220 */ /* 0x008fe20000400000 */
[----:B------:R-:W-:Y:S01]  /*9420*/  FSETP.GEU.AND P6, PT, R177, -126, PT ;  /* 0xc2fc0000b100780b */ /* 0x000fe20003fce000 */
[----:B------:R-:W-:Y:S01]  /*9430*/  FADD R158, R158, R159 ;  /* 0x0000009f9e9e7221 */ /* 0x000fe20000000000 */
[----:B----4-:R-:W-:Y:S02]  /*9440*/  MOV R165, 0x40000040 ;  /* 0x4000004000a57802 */ /* 0x010fe40000000f00 */
[----:B------:R-:W-:Y:S01]  /*9450*/  F2FP.F16.F32.PACK_AB R162, R168, R169 ;  /* 0x000000a9a8a2723e */ /* 0x000fe200000000ff */
[----:B------:R-:W-:Y:S01]  /*9460*/  FADD R169, R156, R169 ;  /* 0x000000a99ca97221 */ /* 0x000fe20000000000 */
[----:B-----5:R-:W-:Y:S01]  /*9470*/  @!P4 FMUL R170, R170, R170 ;  /* 0x000000aaaaaac220 */ /* 0x020fe20000400000 */
[----:B------:R-:W-:Y:S01]  /*9480*/  FSETP.GEU.AND P4, PT, R179, -126, PT ;  /* 0xc2fc0000b300780b */ /* 0x000fe20003f8e000 */
[----:B------:R-:W-:Y:S01]  /*9490*/  @!P5 FMUL R176, R176, 0.5 ;  /* 0x3f000000b0b0d820 */ /* 0x000fe20000400000 */
[----:B------:R-:W-:-:S04]  /*94a0*/  FADD R168, R169, R168 ;  /* 0x000000a8a9a87221 */ /* 0x000fc80000000000 */
[----:B------:R-:W-:Y:S01]  /*94b0*/  @!P6 FMUL R177, R177, 0.5 ;  /* 0x3f000000b1b1e820 */ /* 0x000fe20000400000 */
[----:B------:R-:W2:Y:S01]  /*94c0*/  MUFU.EX2 R153, R176 ;  /* 0x000000b000997308 */ /* 0x000ea20000000800 */
[----:B-1----:R-:W-:-:S05]  /*94d0*/  @!P3 FMUL R171, R171, R171 ;  /* 0x000000abababb220 */ /* 0x002fca0000400000 */
[----:B------:R-:W-:Y:S01]  /*94e0*/  F2FP.F16.F32.PACK_AB R163, R170, R171 ;  /* 0x000000abaaa3723e */ /* 0x000fe200000000ff */
[----:B------:R-:W-:Y:S01]  /*94f0*/  @!P4 FMUL R179, R179, 0.5 ;  /* 0x3f000000b3b3c820 */ /* 0x000fe20000400000 */
[----:B------:R-:W1:Y:S01]  /*9500*/  MUFU.EX2 R152, R177 ;  /* 0x000000b100987308 */ /* 0x000e620000000800 */
[----:B------:R-:W-:Y:S01]  /*9510*/  FADD R171, R158, R171 ;  /* 0x000000ab9eab7221 */ /* 0x000fe20000000000 */
[----:B------:R-:W-:-:S03]  /*9520*/  WARPGROUP.ARRIVE ;  /* 0x00000000000079c5 */ /* 0x000fc60000000000 */
[----:B------:R-:W-:-:S03]  /*9530*/  FADD R171, R171, R170 ;  /* 0x000000aaabab7221 */ /* 0x000fc60000000000 */
[----:B------:R-:W-:Y:S01]  /*9540*/  HGMMA.64x256x16.F32 R24, R160, gdesc[UR4].tnspB, R24, gsb0 ;  /* 0x43e00004a0187df0 */ /* 0x000fe20008000818 */
[----:B--2---:R-:W-:Y:S01]  /*9550*/  @!P5 FMUL R153, R153, R153 ;  /* 0x000000999999d220 */ /* 0x004fe20000400000 */
[----:B------:R-:W-:Y:S02]  /*9560*/  FSETP.GEU.AND P5, PT, R180, -126, PT ;  /* 0xc2fc0000b400780b */ /* 0x000fe40003fae000 */
[----:B------:R-:W-:Y:S02]  /*9570*/  R2UR UR6, R164 ;  /* 0x00000000a40672ca */ /* 0x000fe400000e0000 */
[----:B------:R-:W-:Y:S01]  /*9580*/  R2UR UR7, R165 ;  /* 0x00000000a50772ca */ /* 0x000fe200000e0000 */
[----:B-1----:R-:W-:Y:S01]  /*9590*/  @!P6 FMUL R152, R152, R152 ;  /* 0x000000989898e220 */ /* 0x002fe20000400000 */
[----:B------:R-:W-:-:S04]  /*95a0*/  FSETP.GEU.AND P6, PT, R166, -126, PT ;  /* 0xc2fc0000a600780b */ /* 0x000fc80003fce000 */
[----:B------:R-:W-:-:S03]  /*95b0*/  F2FP.F16.F32.PACK_AB R164, R152, R153 ;  /* 0x0000009998a4723e */ /* 0x000fc600000000ff */
[----:B------:R-:W-:Y:S01]  /*95c0*/  @!P5 FMUL R180, R180, 0.5 ;  /* 0x3f000000b4b4d820 */ /* 0x000fe20000400000 */
[----:B------:R-:W-:-:S04]  /*95d0*/  FADD R153, R168, R153 ;  /* 0x00000099a8997221 */ /* 0x000fc80000000000 */
[----:B------:R-:W-:Y:S01]  /*95e0*/  FADD R153, R153, R152 ;  /* 0x0000009899997221 */ /* 0x000fe20000000000 */
[----:B------:R-:W1:Y:S01]  /*95f0*/  MUFU.EX2 R180, R180 ;  /* 0x000000b400b47308 */ /* 0x000e620000000800 */
[----:B------:R-:W-:Y:S01]  /*9600*/  @!P6 FMUL R166, R166, 0.5 ;  /* 0x3f000000a6a6e820 */ /* 0x000fe20000400000 */
[----:B-1----:R-:W-:-:S04]  /*9610*/  @!P5 FMUL R180, R180, R180 ;  /* 0x000000b4b4b4d220 */ /* 0x002fc80000400000 */
[----:B------:R-:W-:Y:S01]  /*9620*/  FADD R153, R153, R180 ;  /* 0x000000b499997221 */ /* 0x000fe20000000000 */
[----:B------:R-:W-:Y:S02]  /*9630*/  WARPGROUP.DEPBAR.LE gsb0, 0x0 ;  /* 0x00008000000079c5 */ /* 0x000fe40000010000 */
[-CC-:B------:R-:W-:Y:S01]  /*9640*/  FFMA R160, R178, R167.reuse, -R208.reuse ;  /* 0x000000a7b2a07223 */ /* 0x180fe200000008d0 */
[----:B------:R-:W1:Y:S01]  /*9650*/  MUFU.EX2 R161, R179 ;  /* 0x000000b300a17308 */ /* 0x000e620000000800 */
[----:B------:R-:W-:-:S03]  /*9660*/  FFMA R167, R183, R167, -R208 ;  /* 0x000000a7b7a77223 */ /* 0x000fc600000008d0 */
[----:B------:R-:W-:-:S04]  /*9670*/  FSETP.GEU.AND P3, PT, R160, -126, PT ;  /* 0xc2fc0000a000780b */ /* 0x000fc80003f6e000 */
[----:B------:R-:W2:Y:S09]  /*9680*/  MUFU.EX2 R162, R166 ;  /* 0x000000a600a27308 */ /* 0x000eb20000000800 */
[----:B------:R-:W-:Y:S01]  /*9690*/  @!P3 FMUL R160, R160, 0.5 ;  /* 0x3f000000a0a0b820 */ /* 0x000fe20000400000 */
[----:B-1----:R-:W-:Y:S01]  /*96a0*/  @!P4 FMUL R161, R161, R161 ;  /* 0x000000a1a1a1c220 */ /* 0x002fe20000400000 */
[----:B------:R-:W-:-:S04]  /*96b0*/  FSETP.GEU.AND P4, PT, R167, -126, PT ;  /* 0xc2fc0000a700780b */ /* 0x000fc80003f8e000 */
[----:B------:R-:W1:Y:S01]  /*96c0*/  MUFU.EX2 R160, R160 ;  /* 0x000000a000a07308 */ /* 0x000e620000000800 */
[----:B--2---:R-:W-:-:S04]  /*96d0*/  @!P6 FMUL R162, R162, R162 ;  /* 0x000000a2a2a2e220 */ /* 0x004fc80000400000 */
[----:B------:R-:W-:Y:S01]  /*96e0*/  FADD R185, R153, R162 ;  /* 0x000000a299b97221 */ /* 0x000fe20000000000 */
[----:B------:R-:W-:-:S03]  /*96f0*/  F2FP.F16.F32.PACK_AB R166, R162, R180 ;  /* 0x000000b4a2a6723e */ /* 0x000fc600000000ff */
[----:B------:R-:W-:-:S04]  /*9700*/  @!P4 FMUL R167, R167, 0.5 ;  /* 0x3f000000a7a7c820 */ /* 0x000fc80000400000 */
[----:B------:R-:W2:Y:S01]  /*9710*/  MUFU.EX2 R172, R167 ;  /* 0x000000a700ac7308 */ /* 0x000ea20000000800 */
[----:B-1----:R-:W-:Y:S01]  /*9720*/  @!P3 FMUL R160, R160, R160 ;  /* 0x000000a0a0a0b220 */ /* 0x002fe20000400000 */
[----:B------:R-:W-:-:S04]  /*9730*/  FSETP.GEU.AND P3, PT, R182, -126, PT ;  /* 0xc2fc0000b600780b */ /* 0x000fc80003f6e000 */
[----:B------:R-:W-:Y:S01]  /*9740*/  F2FP.F16.F32.PACK_AB R165, R161, R160 ;  /* 0x000000a0a1a5723e */ /* 0x000fe200000000ff */
[----:B------:R-:W-:-:S04]  /*9750*/  FADD R160, R171, R160 ;  /* 0x000000a0aba07221 */ /* 0x000fc80000000000 */
[----:B------:R-:W-:Y:S01]  /*9760*/  FADD R160, R160, R161 ;  /* 0x000000a1a0a07221 */ /* 0x000fe20000000000 */
[----:B--2---:R-:W-:-:S03]  /*9770*/  @!P4 FMUL R172, R172, R172 ;  /* 0x000000acacacc220 */ /* 0x004fc60000400000 */
[----:B------:R-:W-:-:S04]  /*9780*/  @!P3 FMUL R182, R182, 0.5 ;  /* 0x3f000000b6b6b820 */ /* 0x000fc80000400000 */
[----:B------:R-:W1:Y:S02]  /*9790*/  MUFU.EX2 R163, R182 ;  /* 0x000000b600a37308 */ /* 0x000e640000000800 */
[----:B-1----:R-:W-:-:S04]  /*97a0*/  @!P3 FMUL R163, R163, R163 ;  /* 0x000000a3a3a3b220 */ /* 0x002fc80000400000 */
[----:B------:R-:W-:Y:S01]  /*97b0*/  FADD R160, R160, R163 ;  /* 0x000000a3a0a07221 */ /* 0x000fe20000000000 */
[----:B------:R-:W-:-:S03]  /*97c0*/  F2FP.F16.F32.PACK_AB R167, R172, R163 ;  /* 0x000000a3aca7723e */ /* 0x000fc600000000ff */
[----:B------:R-:W-:Y:S01]  /*97d0*/  FADD R196, R160, R172 ;  /* 0x000000aca0c47221 */ /* 0x000fe20000000000 */
[----:B------:R-:W-:-:S06]  /*97e0*/  WARPGROUP.ARRIVE ;  /* 0x00000000000079c5 */ /* 0x000fcc0000000000 */
        /* <DEDUP_REMOVED lines=10> */
.L_x_49:
        /* <DEDUP_REMOVED lines=10> */
.L_x_50:
        /* <DEDUP_REMOVED lines=8> */
[----:B------:R-:W-:Y:S01]  /*99b0*/  IADD3 R5, R5, 0x1, RZ ;  /* 0x0000000105057810 */ /* 0x000fe20007ffe0ff */
        /* <DEDUP_REMOVED lines=32> */
[----:B--2---:R-:W-:Y:S01]  /*9bc0*/  NOP ;  /* 0x0000000000007918 */ /* 0x004fe20000000000 */
.L_x_48:
[----:B------:R-:W-:Y:S05]  /*9bd0*/  BSYNC B0 ;  /* 0x0000000000007941 */ /* 0x000fea0003800000 */
.L_x_47:
[----:B------:R-:W-:-:S07]  /*9be0*/  IADD3 R17, R17, -0x1, RZ ;  /* 0xffffffff11117810 */ /* 0x000fce0007ffe0ff */
.L_x_46:
[C---:B------:R-:W-:Y:S01]  /*9bf0*/  ISETP.GT.AND P3, PT, R202.reuse, 0x1, PT ;  /* 0x00000001ca00780c */ /* 0x040fe20003f64270 */
[----:B------:R-:W-:Y:S01]  /*9c00*/  VIADD R175, R175, 0x1 ;  /* 0x00000001afaf7836 */ /* 0x000fe20000000000 */
[----:B-1----:R-:W-:Y:S02]  /*9c10*/  IADD3 R7, R155, 0x1, RZ ;  /* 0x000000019b077810 */ /* 0x002fe40007ffe0ff */
[----:B------:R-:W-:Y:S02]  /*9c20*/  IADD3 R202, R202, -0x1, RZ ;  /* 0xffffffffcaca7810 */ /* 0x000fe40007ffe0ff */
[----:B------:R-:W-:Y:S02]  /*9c30*/  ISETP.NE.AND P1, PT, R175, 0x4, PT ;  /* 0x00000004af00780c */ /* 0x000fe40003f25270 */
[----:B------:R-:W-:Y:S02]  /*9c40*/  ISETP.NE.AND P2, PT, R7, 0x4, PT ;  /* 0x000000040700780c */ /* 0x000fe40003f45270 */
[----:B------:R-:W-:-:S02]  /*9c50*/  SEL R153, RZ, 0x1, P1 ;  /* 0x00000001ff997807 */ /* 0x000fc40000800000 */
[----:B------:R-:W-:Y:S02]  /*9c60*/  IADD3 R197, R197, 0x40, RZ ;  /* 0x00000040c5c57810 */ /* 0x000fe40007ffe0ff */
[----:B------:R-:W-:Y:S02]  /*9c70*/  LOP3.LUT R4, R4, R153, RZ, 0x3c, !PT ;  /* 0x0000009904047212 */ /* 0x000fe400078e3cff */
[----:B------:R-:W-:Y:S02]  /*9c80*/  MOV R206, R201 ;  /* 0x000000c900ce7202 */ /* 0x000fe40000000f00 */
[----:B------:R-:W-:Y:S02]  /*9c90*/  MOV R204, R200 ;  /* 0x000000c800cc7202 */ /* 0x000fe40000000f00 */
[----:B------:R-:W-:Y:S02]  /*9ca0*/  SEL R199, R175, RZ, P1 ;  /* 0x000000ffafc77207 */ /* 0x000fe40000800000 */
[----:B------:R-:W-:Y:S01]  /*9cb0*/  SEL R7, R7, RZ, P2 ;  /* 0x000000ff07077207 */ /* 0x000fe20001000000 */
[----:B------:R-:W-:Y:S06]  /*9cc0*/  @P3 BRA `(.L_x_51) ;  /* 0xffffffcc00703947 */ /* 0x000fec000383ffff */
.L_x_37:
[----:B------:R-:W-:Y:S05]  /*9cd0*/  WARPSYNC.ALL ;  /* 0x0000000000007948 */ /* 0x000fea0003800000 */
[----:B------:R-:W2:Y:S01]  /*9ce0*/  SHFL.BFLY PT, R0, R185, 0x1, 0x1f ;  /* 0x0c201f00b9007f89 */ /* 0x000ea200000e0000 */
[----:B------:R-:W-:Y:S01]  /*9cf0*/  BSSY B0, `(.L_x_52) ;  /* 0x0000023000007945 */ /* 0x000fe20003800000 */
[----:B------:R-:W-:Y:S01]  /*9d00*/  MOV R6, 0x7f800000 ;  /* 0x7f80000000067802 */ /* 0x000fe20000000f00 */
[----:B------:R-:W-:Y:S01]  /*9d10*/  IMAD.MOV.U32 R22, RZ, RZ, 0x3f800000 ;  /* 0x3f800000ff167424 */ /* 0x000fe200078e00ff */
[----:B------:R-:W3:Y:S01]  /*9d20*/  SHFL.BFLY PT, R3, R196, 0x1, 0x1f ;  /* 0x0c201f00c4037f89 */ /* 0x000ee200000e0000 */
[----:B------:R-:W-:-:S02]  /*9d30*/  MOV R4, 0x3f800000 ;  /* 0x3f80000000047802 */ /* 0x000fc40000000f00 */
[----:B------:R-:W-:Y:S01]  /*9d40*/  MOV R7, 0x7f800000 ;  /* 0x7f80000000077802 */ /* 0x000fe20000000f00 */
[----:B--2---:R-:W-:Y:S01]  /*9d50*/  FADD R0, R0, R185 ;  /* 0x000000b900007221 */ /* 0x004fe20000000000 */
[----:B---3--:R-:W-:-:S04]  /*9d60*/  FADD R155, R3, R196 ;  /* 0x000000c4039b7221 */ /* 0x008fc80000000000 */
[----:B------:R-:W2:Y:S04]  /*9d70*/  SHFL.BFLY PT, R5, R0, 0x2, 0x1f ;  /* 0x0c401f0000057f89 */ /* 0x000ea800000e0000 */
[----:B------:R-:W3:Y:S01]  /*9d80*/  SHFL.BFLY PT, R156, R155, 0x2, 0x1f ;  /* 0x0c401f009b9c7f89 */ /* 0x000ee200000e0000 */
[C---:B--2---:R-:W-:Y:S01]  /*9d90*/  FSETP.NE.AND P0, PT, R0.reuse, -R5, PT ;  /* 0x800000050000720b */ /* 0x044fe20003f05000 */
[----:B------:R-:W-:Y:S01]  /*9da0*/  FADD R3, R0, R5 ;  /* 0x0000000500037221 */ /* 0x000fe20000000000 */
[----:B---3--:R-:W-:-:S11]  /*9db0*/  FADD R17, R155, R156 ;  /* 0x0000009c9b117221 */ /* 0x008fd60000000000 */
[----:B------:R-:W-:Y:S05]  /*9dc0*/  @!P0 BRA `(.L_x_53) ;  /* 0x0000000000548947 */ /* 0x000fea0003800000 */
[----:B------:R-:W-:Y:S01]  /*9dd0*/  IADD3 R0, R3, 0x1800000, RZ ;  /* 0x0180000003007810 */ /* 0x000fe20007ffe0ff */
[----:B------:R-:W-:Y:S03]  /*9de0*/  BSSY B1, `(.L_x_54) ;  /* 0x000000c000017945 */ /* 0x000fe60003800000 */
[----:B------:R-:W-:-:S04]  /*9df0*/  LOP3.LUT R0, R0, 0x7f800000, RZ, 0xc0, !PT ;  /* 0x7f80000000007812 */ /* 0x000fc800078ec0ff */
[----:B------:R-:W-:-:S13]  /*9e00*/  ISETP.GT.U32.AND P0, PT, R0, 0x1ffffff, PT ;  /* 0x01ffffff0000780c */ /* 0x000fda0003f04070 */
[----:B------:R-:W-:Y:S05]  /*9e10*/  @P0 BRA `(.L_x_55) ;  /* 0x0000000000100947 */ /* 0x000fea0003800000 */
[----:B------:R-:W-:-:S07]  /*9e20*/  MOV R4, 0x9e40 ;  /* 0x00009e4000047802 */ /* 0x000fce0000000f00 */
[----:B-1----:R-:W-:Y:S05]  /*9e30*/  CALL.REL.NOINC `($__internal_0_$__cuda_sm20_rcp_rn_f32_slowpath) ;  /* 0x00000028005c7944 */ /* 0x002fea0003c00000 */
[----:B------:R-:W-:Y:S01]  /*9e40*/  MOV R4, R0 ;  /* 0x0000000000047202 */ /* 0x000fe20000000f00 */
[----:B------:R-:W-:Y:S06]  /*9e50*/  BRA `(.L_x_56) ;  /* 0x0000000000107947 */ /* 0x000fec0003800000 */
.L_x_55:
[----:B------:R-:W2:Y:S02]  /*9e60*/  MUFU.RCP R4, R3 ;  /* 0x0000000300047308 */ /* 0x000ea40000001000 */
[----:B--2---:R-:W-:-:S04]  /*9e70*/  FFMA R0, R3, R4, -1 ;  /* 0xbf80000003007423 */ /* 0x004fc80000000004 */
[----:B------:R-:W-:-:S04]  /*9e80*/  FADD.FTZ R5, -R0, -RZ ;  /* 0x800000ff00057221 */ /* 0x000fc80000010100 */
[----:B------:R-:W-:-:S07]  /*9e90*/  FFMA R4, R4, R5, R4 ;  /* 0x0000000504047223 */ /* 0x000fce0000000004 */
.L_x_56:
[----:B------:R-:W-:Y:S05]  /*9ea0*/  BSYNC B1 ;  /* 0x0000000000017941 */ /* 0x000fea0003800000 */
.L_x_54:
[----:B------:R-:W-:Y:S01]  /*9eb0*/  FSETP.GEU.AND P0, PT, |R3|, 1.175494350822287508e-38, PT ;  /* 0x008000000300780b */ /* 0x000fe20003f0e200 */
[----:B------:R-:W-:-:S12]  /*9ec0*/  ULDC UR6, c[0x0][0x600] ;  /* 0x0001800000067ab9 */ /* 0x000fd80000000800 */
[----:B------:R-:W-:-:S04]  /*9ed0*/  @!P0 FMUL R3, R3, 16777216 ;  /* 0x4b80000003038820 */ /* 0x000fc80000400000 */
[----:B------:R-:W2:Y:S02]  /*9ee0*/  MUFU.LG2 R0, R3 ;  /* 0x0000000300007308 */ /* 0x000ea40000000c00 */
[----:B--2---:R-:W-:-:S04]  /*9ef0*/  @!P0 FADD R0, R0, -24 ;  /* 0xc1c0000000008421 */ /* 0x004fc80000000000 */
[----:B------:R-:W-:-:S04]  /*9f00*/  FMUL R0, R0, 0.69314718246459960938 ;  /* 0x3f31721800007820 */ /* 0x000fc80000400000 */
[----:B------:R-:W-:-:S07]  /*9f10*/  FFMA R7, R201, UR6, R0 ;  /* 0x00000006c9077c23 */ /* 0x000fce0008000000 */
.L_x_53:
[----:B------:R-:W-:Y:S05]  /*9f20*/  BSYNC B0 ;  /* 0x0000000000007941 */ /* 0x000fea0003800000 */
.L_x_52:
[----:B------:R-:W-:Y:S01]  /*9f30*/  FSETP.NE.AND P0, PT, R155, -R156, PT ;  /* 0x8000009c9b00720b */ /* 0x000fe20003f05000 */
[----:B------:R-:W-:Y:S01]  /*9f40*/  ULDC UR4, c[0x0][0x608] ;  /* 0x0001820000047ab9 */ /* 0x000fe20000000800 */
[----:B------:R-:W-:Y:S01]  /*9f50*/  BSSY B0, `(.L_x_57) ;  /* 0x0000059000007945 */ /* 0x000fe20003800000 */
[----:B------:R-:W-:-:S04]  /*9f60*/  FMUL R4, R4, UR4 ;  /* 0x0000000404047c20 */ /* 0x000fc80008400000 */
        /* <DEDUP_REMOVED lines=64> */
[----:B------:R-:W-:Y:S06]  /*a370*/  @!P0 BRA `(.L_x_58) ;  /* 0x0000000000588947 */ /* 0x000fec0003800000 */
[----:B------:R-:W-:Y:S01]  /*a380*/  IADD3 R0, R17, 0x1800000, RZ ;  /* 0x0180000011007810 */ /* 0x000fe20007ffe0ff */
[----:B------:R-:W-:Y:S03]  /*a390*/  BSSY B1, `(.L_x_59) ;  /* 0x000000d000017945 */ /* 0x000fe60003800000 */
[----:B------:R-:W-:-:S04]  /*a3a0*/  LOP3.LUT R0, R0, 0x7f800000, RZ, 0xc0, !PT ;  /* 0x7f80000000007812 */ /* 0x000fc800078ec0ff */
[----:B------:R-:W-:-:S13]  /*a3b0*/  ISETP.GT.U32.AND P0, PT, R0, 0x1ffffff, PT ;  /* 0x01ffffff0000780c */ /* 0x000fda0003f04070 */
[----:B------:R-:W-:Y:S05]  /*a3c0*/  @P0 BRA `(.L_x_60) ;  /* 0x0000000000140947 */ /* 0x000fea0003800000 */
[----:B------:R-:W-:Y:S02]  /*a3d0*/  MOV R3, R17 ;  /* 0x0000001100037202 */ /* 0x000fe40000000f00 */
[----:B------:R-:W-:-:S07]  /*a3e0*/  MOV R4, 0xa400 ;  /* 0x0000a40000047802 */ /* 0x000fce0000000f00 */
[----:B-1----:R-:W-:Y:S05]  /*a3f0*/  CALL.REL.NOINC `($__internal_0_$__cuda_sm20_rcp_rn_f32_slowpath) ;  /* 0x0000002000ec7944 */ /* 0x002fea0003c00000 */
[----:B------:R-:W-:Y:S01]  /*a400*/  IMAD.MOV.U32 R22, RZ, RZ, R0 ;  /* 0x000000ffff167224 */ /* 0x000fe200078e0000 */
[----:B------:R-:W-:Y:S06]  /*a410*/  BRA `(.L_x_61) ;  /* 0x0000000000107947 */ /* 0x000fec0003800000 */
.L_x_60:
[----:B------:R-:W2:Y:S02]  /*a420*/  MUFU.RCP R22, R17 ;  /* 0x0000001100167308 */ /* 0x000ea40000001000 */
[----:B--2---:R-:W-:-:S04]  /*a430*/  FFMA R0, R17, R22, -1 ;  /* 0xbf80000011007423 */ /* 0x004fc80000000016 */
[----:B------:R-:W-:-:S04]  /*a440*/  FADD.FTZ R3, -R0, -RZ ;  /* 0x800000ff00037221 */ /* 0x000fc80000010100 */
[----:B------:R-:W-:-:S07]  /*a450*/  FFMA R22, R22, R3, R22 ;  /* 0x0000000316167223 */ /* 0x000fce0000000016 */
.L_x_61:
[----:B------:R-:W-:Y:S05]  /*a460*/  BSYNC B1 ;  /* 0x0000000000017941 */ /* 0x000fea0003800000 */
.L_x_59:
[----:B------:R-:W-:Y:S01]  /*a470*/  FSETP.GEU.AND P0, PT, |R17|, 1.175494350822287508e-38, PT ;  /* 0x008000001100780b */ /* 0x000fe20003f0e200 */
[----:B------:R-:W-:-:S12]  /*a480*/  ULDC UR4, c[0x0][0x600] ;  /* 0x0001800000047ab9 */ /* 0x000fd80000000800 */
[----:B------:R-:W-:-:S04]  /*a490*/  @!P0 FMUL R17, R17, 16777216 ;  /* 0x4b80000011118820 */ /* 0x000fc80000400000 */
[----:B------:R-:W2:Y:S02]  /*a4a0*/  MUFU.LG2 R0, R17 ;  /* 0x0000001100007308 */ /* 0x000ea40000000c00 */
[----:B--2---:R-:W-:-:S04]  /*a4b0*/  @!P0 FADD R0, R0, -24 ;  /* 0xc1c0000000008421 */ /* 0x004fc80000000000 */
[----:B------:R-:W-:-:S04]  /*a4c0*/  FMUL R3, R0, 0.69314718246459960938 ;  /* 0x3f31721800037820 */ /* 0x000fc80000400000 */
[----:B------:R-:W-:-:S07]  /*a4d0*/  FFMA R6, R200, UR4, R3 ;  /* 0x00000004c8067c23 */ /* 0x000fce0008000003 */
.L_x_58:
[----:B------:R-:W-:Y:S05]  /*a4e0*/  BSYNC B0 ;  /* 0x0000000000007941 */ /* 0x000fea0003800000 */
.L_x_57:
[C---:B------:R-:W-:Y:S01]  /*a4f0*/  LOP3.LUT P0, RZ, R16.reuse, 0x3, RZ, 0xc0, !PT ;  /* 0x0000000310ff7812 */ /* 0x040fe2000780c0ff */
[----:B------:R-:W-:Y:S01]  /*a500*/  ULDC UR4, c[0x0][0x608] ;  /* 0x0001820000047ab9 */ /* 0x000fe20000000800 */
[----:B------:R-:W-:Y:S01]  /*a510*/  LOP3.LUT R19, R16, 0x7f, RZ, 0xc0, !PT ;  /* 0x0000007f10137812 */ /* 0x000fe200078ec0ff */
[----:B------:R-:W-:Y:S01]  /*a520*/  ULDC.64 UR6, c[0x0][0x208] ;  /* 0x0000820000067ab9 */ /* 0x000fe20000000a00 */
[----:B------:R-:W-:Y:S01]  /*a530*/  FMUL R0, R22, UR4 ;  /* 0x0000000416007c20 */ /* 0x000fe20008400000 */
[----:B------:R-:W-:Y:S01]  /*a540*/  BSSY B0, `(.L_x_62) ;  /* 0x0000016000007945 */ /* 0x000fe20003800000 */
[----:B------:R-:W-:-:S07]  /*a550*/  SHF.R.U32.HI R23, RZ, 0x5, R19 ;  /* 0x00000005ff177819 */ /* 0x000fce0000011613 */
[----:B------:R-:W-:Y:S05]  /*a560*/  @P0 BRA `(.L_x_63) ;  /* 0x00000000004c0947 */ /* 0x000fea0003800000 */
[----:B------:R-:W-:Y:S01]  /*a570*/  SHF.R.U32.HI R3, RZ, 0x2, R16 ;  /* 0x00000002ff037819 */ /* 0x000fe20000011610 */
[----:B------:R-:W-:Y:S01]  /*a580*/  ULDC.64 UR4, c[0x0][0x688] ;  /* 0x0001a20000047ab9 */ /* 0x000fe20000000a00 */
[----:B------:R-:W-:Y:S01]  /*a590*/  SHF.L.U32 R4, R23, 0x4, RZ ;  /* 0x0000000417047819 */ /* 0x000fe200000006ff */
[----:B------:R-:W-:Y:S01]  /*a5a0*/  UIMAD UR4, UR36, UR4, UR43 ;  /* 0x00000004240472a4 */ /* 0x000fe2000f8e022b */
[----:B------:R-:W-:-:S03]  /*a5b0*/  LOP3.LUT R3, R3, 0x7, RZ, 0xc0, !PT ;  /* 0x0000000703037812 */ /* 0x000fc600078ec0ff */
[----:B------:R-:W-:Y:S01]  /*a5c0*/  UIMAD UR4, UR37, UR5, UR4 ;  /* 0x00000005250472a4 */ /* 0x000fe2000f8e0204 */
[----:B------:R-:W-:Y:S02]  /*a5d0*/  LOP3.LUT R3, R4, 0xfffffff0, R3, 0xe2, !PT ;  /* 0xfffffff004037812 */ /* 0x000fe400078ee203 */
[----:B------:R-:W-:Y:S02]  /*a5e0*/  ULDC UR5, c[0x0][0x288] ;  /* 0x0000a20000057ab9 */ /* 0x000fe40000000800 */
[C---:B------:R-:W-:Y:S02]  /*a5f0*/  LOP3.LUT R4, R3.reuse, UR43, RZ, 0xfc, !PT ;  /* 0x0000002b03047c12 */ /* 0x040fe4000f8efcff */
[----:B------:R-:W-:Y:S02]  /*a600*/  IADD3 R3, P2, R3, UR4, RZ ;  /* 0x0000000403037c10 */ /* 0x000fe4000ff5e0ff */
[C---:B------:R-:W-:Y:S02]  /*a610*/  IADD3 R5, R4.reuse, 0x8, RZ ;  /* 0x0000000804057810 */ /* 0x040fe40007ffe0ff */
[----:B------:R-:W-:-:S02]  /*a620*/  ISETP.GE.U32.AND P0, PT, R4, UR5, PT ;  /* 0x0000000504007c0c */ /* 0x000fc4000bf06070 */
[----:B------:R-:W-:Y:S01]  /*a630*/  ISETP.GE.U32.AND P1, PT, R5, UR5, PT ;  /* 0x0000000505007c0c */ /* 0x000fe2000bf26070 */
[----:B------:R-:W-:Y:S01]  /*a640*/  ULDC.64 UR4, c[0x0][0x680] ;  /* 0x0001a00000047ab9 */ /* 0x000fe20000000a00 */
[----:B------:R-:W-:Y:S02]  /*a650*/  IADD3.X R8, RZ, RZ, RZ, P2, !PT ;  /* 0x000000ffff087210 */ /* 0x000fe400017fe4ff */
[----:B------:R-:W-:-:S04]  /*a660*/  LEA R4, P2, R3, UR4, 0x2 ;  /* 0x0000000403047c11 */ /* 0x000fc8000f8410ff */
[----:B------:R-:W-:-:S05]  /*a670*/  LEA.HI.X R5, R3, UR5, R8, 0x2, P2 ;  /* 0x0000000503057c11 */ /* 0x000fca00090f1408 */
[----:B------:R2:W-:Y:S04]  /*a680*/  @!P0 STG.E desc[UR6][R4.64], R7 ;  /* 0x0000000704008986 */ /* 0x0005e8000c101906 */
[----:B------:R2:W-:Y:S02]  /*a690*/  @!P1 STG.E desc[UR6][R4.64+0x20], R6 ;  /* 0x0000200604009986 */ /* 0x0005e4000c101906 */
.L_x_63:
[----:B------:R-:W-:Y:S05]  /*a6a0*/  BSYNC B0 ;  /* 0x0000000000007941 */ /* 0x000fea0003800000 */
.L_x_62:
[----:B------:R-:W-:Y:S01]  /*a6b0*/  ULDC.64 UR4, c[0x0][0x730] ;  /* 0x0001cc0000047ab9 */ /* 0x000fe20000000a00 */
[-C--:B-1----:R-:W-:Y:S01]  /*a6c0*/  FMUL R152, R26, R0.reuse ;  /* 0x000000001a987220 */ /* 0x082fe20000400000 */
[----:B------:R-:W-:Y:S01]  /*a6d0*/  ISETP.NE.U32.AND P0, PT, RZ, UR4, PT ;  /* 0x00000004ff007c0c */ /* 0x000fe2000bf05070 */
[-C--:B------:R-:W-:Y:S01]  /*a6e0*/  FMUL R156, R30, R0.reuse ;  /* 0x000000001e9c7220 */ /* 0x080fe20000400000 */
[-C--:B------:R-:W-:Y:S01]  /*a6f0*/  FMUL R160, R34, R0.reuse ;  /* 0x0000000022a07220 */ /* 0x080fe20000400000 */
[-C--:B------:R-:W-:Y:S01]  /*a700*/  FMUL R164, R38, R0.reuse ;  /* 0x0000000026a47220 */ /* 0x080fe20000400000 */
[----:B------:R-:W-:Y:S01]  /*a710*/  ISETP.NE.AND.EX P0, PT, RZ, UR5, PT, P0 ;  /* 0x00000005ff007c0c */ /* 0x000fe2000bf05300 */
        /* <DEDUP_REMOVED lines=60> */
[----:B------:R-:W-:Y:S06]  /*aae0*/  @P0 BRA `(.L_x_64) ;  /* 0x0000000000200947 */ /* 0x000fec0003800000 */
[----:B------:R-:W-:Y:S02]  /*aaf0*/  ULDC.64 UR4, c[0x0][0x728] ;  /* 0x0001ca0000047ab9 */ /* 0x000fe40000000a00 */
[----:B------:R-:W-:-:S04]  /*ab00*/  ISETP.NE.U32.AND P0, PT, RZ, UR4, PT ;  /* 0x00000004ff007c0c */ /* 0x000fc8000bf05070 */
[----:B------:R-:W-:-:S13]  /*ab10*/  ISETP.NE.AND.EX P0, PT, RZ, UR5, PT, P0 ;  /* 0x00000005ff007c0c */ /* 0x000fda000bf05300 */
[----:B------:R-:W-:Y:S05]  /*ab20*/  @!P0 BRA `(.L_x_65) ;  /* 0x00000000000c8947 */ /* 0x000fea0003800000 */
[----:B--2---:R-:W1:Y:S02]  /*ab30*/  LDC.64 R4, c[0x0][0x728] ;  /* 0x0001ca00ff047b82 */ /* 0x004e640000000a00 */
[----:B-1----:R3:W5:Y:S01]  /*ab40*/  LDG.E R17, desc[UR6][R4.64] ;  /* 0x0000000604117981 */ /* 0x002762000c1e1900 */
[----:B------:R-:W-:Y:S05]  /*ab50*/  BRA `(.L_x_64) ;  /* 0x0000000000047947 */ /* 0x000fea0003800000 */
.L_x_65:
[----:B------:R-:W1:Y:S02]  /*ab60*/  LDC R17, c[0x0][0x720] ;  /* 0x0001c800ff117b82 */ /* 0x000e640000000800 */
.L_x_64:
[----:B------:R-:W-:-:S04]  /*ab70*/  MOV R0, RZ ;  /* 0x000000ff00007202 */ /* 0x000fc80000000f00 */
[----:B------:R-:W-:-:S13]  /*ab80*/  LOP3.LUT P0, RZ, R0, 0x1bf, RZ, 0xc0, !PT ;  /* 0x000001bf00ff7812 */ /* 0x000fda000780c0ff */
[----:B------:R-:W-:Y:S05]  /*ab90*/  @!P0 BRA `(.L_x_66) ;  /* 0x0000000000408947 */ /* 0x000fea0003800000 */
[----:B------:R-:W-:Y:S01]  /*aba0*/  MOV R14, 0x0 ;  /* 0x00000000000e7802 */ /* 0x000fe20000000f00 */
[----:B------:R-:W-:Y:S01]  /*abb0*/  ULDC.64 UR4, c[0x4][0x70] ;  /* 0x01001c0000047ab9 */ /* 0x000fe20000000a00 */
[----:B------:R-:W-:Y:S01]  /*abc0*/  ULDC.64 UR6, c[0x4][0x8] ;  /* 0x0100020000067ab9 */ /* 0x000fe20000000a00 */
[----:B--23--:R-:W-:Y:S02]  /*abd0*/  MOV R4, UR4 ;  /* 0x0000000400047c02 */ /* 0x00cfe40008000f00 */
[----:B------:R-:W-:Y:S01]  /*abe0*/  MOV R5, UR5 ;  /* 0x0000000500057c02 */ /* 0x000fe20008000f00 */
[----:B------:R-:W2:Y:S01]  /*abf0*/  LDC.64 R14, c[0x4][R14] ;  /* 0x010000000e0e7b82 */ /* 0x000ea20000000a00 */
[----:B------:R-:W-:Y:S01]  /*ac00*/  ULDC.64 UR4, c[0x4][0x78] ;  /* 0x01001e0000047ab9 */ /* 0x000fe20000000a00 */
[----:B------:R-:W-:Y:S01]  /*ac10*/  MOV R10, UR6 ;  /* 0x00000006000a7c02 */ /* 0x000fe20008000f00 */
[----:B------:R-:W-:Y:S01]  /*ac20*/  IMAD.U32 R7, RZ, RZ, UR5 ;  /* 0x00000005ff077e24 */ /* 0x000fe2000f8e00ff */
[----:B------:R-:W-:-:S02]  /*ac30*/  MOV R6, UR4 ;  /* 0x0000000400067c02 */ /* 0x000fc40008000f00 */
[----:B------:R-:W-:Y:S02]  /*ac40*/  MOV R11, UR7 ;  /* 0x00000007000b7c02 */ /* 0x000fe40008000f00 */
[----:B------:R-:W-:Y:S02]  /*ac50*/  MOV R8, 0x70 ;  /* 0x0000007000087802 */ /* 0x000fe40000000f00 */
[----:B------:R-:W-:Y:S02]  /*ac60*/  MOV R12, 0x1 ;  /* 0x00000001000c7802 */ /* 0x000fe40000000f00 */
[----:B------:R-:W-:-:S07]  /*ac70*/  MOV R13, RZ ;  /* 0x000000ff000d7202 */ /* 0x000fce0000000f00 */
[----:B------:R-:W-:-:S07]  /*ac80*/  LEPC R20, `(.L_x_66) ;  /* 0x000000001014794e */ /* 0x000fce0000000000 */
[----:B-12--5:R-:W-:Y:S05]  /*ac90*/  CALL.ABS.NOINC R14 ;  /* 0x000000000e007343 */ /* 0x026fea0003c00000 */
.L_x_66:
[----:B------:R-:W-:-:S13]  /*aca0*/  LOP3.LUT P0, RZ, R2, 0x1bf, RZ, 0xc0, !PT ;  /* 0x000001bf02ff7812 */ /* 0x000fda000780c0ff */
[----:B------:R-:W-:Y:S05]  /*acb0*/  @!P0 BRA `(.L_x_67) ;  /* 0x0000000000408947 */ /* 0x000fea0003800000 */
[----:B------:R-:W-:Y:S01]  /*acc0*/  MOV R14, 0x0 ;  /* 0x00000000000e7802 */ /* 0x000fe20000000f00 */
[----:B------:R-:W-:Y:S01]  /*acd0*/  ULDC.64 UR4, c[0x4][0x70] ;  /* 0x01001c0000047ab9 */ /* 0x000fe20000000a00 */
[----:B------:R-:W-:Y:S01]  /*ace0*/  ULDC.64 UR6, c[0x4][0x78] ;  /* 0x01001e0000067ab9 */ /* 0x000fe20000000a00 */
[----:B--23--:R-:W-:Y:S01]  /*acf0*/  MOV R4, UR4 ;  /* 0x0000000400047c02 */ /* 0x00cfe20008000f00 */
[----:B------:R-:W-:Y:S01]  /*ad00*/  IMAD.U32 R5, RZ, RZ, UR5 ;  /* 0x00000005ff057e24 */ /* 0x000fe2000f8e00ff */
[----:B------:R-:W-:Y:S01]  /*ad10*/  ULDC.64 UR4, c[0x4][0x10] ;  /* 0x0100040000047ab9 */ /* 0x000fe20000000a00 */
[----:B------:R-:W2:Y:S01]  /*ad20*/  LDC.64 R14, c[0x4][R14] ;  /* 0x010000000e0e7b82 */ /* 0x000ea20000000a00 */
[----:B------:R-:W-:Y:S01]  /*ad30*/  MOV R6, UR6 ;  /* 0x0000000600067c02 */ /* 0x000fe20008000f00 */
[----:B------:R-:W-:Y:S01]  /*ad40*/  IMAD.MOV.U32 R13, RZ, RZ, RZ ;  /* 0x000000ffff0d7224 */ /* 0x000fe200078e00ff */
[----:B------:R-:W-:Y:S02]  /*ad50*/  MOV R7, UR7 ;  /* 0x0000000700077c02 */ /* 0x000fe40008000f00 */
[----:B------:R-:W-:-:S02]  /*ad60*/  MOV R10, UR4 ;  /* 0x00000004000a7c02 */ /* 0x000fc40008000f00 */
[----:B------:R-:W-:Y:S02]  /*ad70*/  MOV R11, UR5 ;  /* 0x00000005000b7c02 */ /* 0x000fe40008000f00 */
[----:B------:R-:W-:Y:S02]  /*ad80*/  MOV R8, 0x70 ;  /* 0x0000007000087802 */ /* 0x000fe40000000f00 */
[----:B------:R-:W-:-:S07]  /*ad90*/  MOV R12, 0x1 ;  /* 0x00000001000c7802 */ /* 0x000fce0000000f00 */
[----:B------:R-:W-:-:S07]  /*ada0*/  LEPC R20, `(.L_x_67) ;  /* 0x000000001014794e */ /* 0x000fce0000000000 */
[----:B-12--5:R-:W-:Y:S05]  /*adb0*/  CALL.ABS.NOINC R14 ;  /* 0x000000000e007343 */ /* 0x026fea0003c00000 */
.L_x_67:
[----:B------:R-:W-:Y:S01]  /*adc0*/  ULDC.64 UR4, c[0x0][0x730] ;  /* 0x0001cc0000047ab9 */ /* 0x000fe20000000a00 */
[----:B------:R-:W-:Y:S02]  /*add0*/  SHF.L.U32 R0, R16, 0x5, RZ ;  /* 0x0000000510007819 */ /* 0x000fe400000006ff */
[----:B------:R-:W-:Y:S02]  /*ade0*/  ISETP.NE.U32.AND P0, PT, RZ, UR4, PT ;  /* 0x00000004ff007c0c */ /* 0x000fe4000bf05070 */
[----:B--23--:R-:W-:Y:S02]  /*adf0*/  SHF.R.U32.HI R4, RZ, 0x1, R16 ;  /* 0x00000001ff047819 */ /* 0x00cfe40000011610 */
[----:B------:R-:W-:Y:S02]  /*ae00*/  ISETP.NE.AND.EX P0, PT, RZ, UR5, PT, P0 ;  /* 0x00000005ff007c0c */ /* 0x000fe4000bf05300 */
[----:B------:R-:W-:Y:S02]  /*ae10*/  LOP3.LUT R3, R0, 0xc0, RZ, 0xc0, !PT ;  /* 0x000000c000037812 */ /* 0x000fe400078ec0ff */
[----:B------:R-:W-:-:S02]  /*ae20*/  IADD3 R19, R19, 0x1f, RZ ;  /* 0x0000001f13137810 */ /* 0x000fc40007ffe0ff */
[----:B------:R-:W-:Y:S02]  /*ae30*/  LOP3.LUT R3, R3, 0x8, R4, 0xf8, !PT ;  /* 0x0000000803037812 */ /* 0x000fe400078ef804 */
[----:B------:R-:W-:Y:S02]  /*ae40*/  SHF.L.U32 R4, R16, 0x2, RZ ;  /* 0x0000000210047819 */ /* 0x000fe400000006ff */
[----:B------:R-:W-:Y:S02]  /*ae50*/  LOP3.LUT R6, R0, 0x20, RZ, 0xc0, !PT ;  /* 0x0000002000067812 */ /* 0x000fe400078ec0ff */
[----:B------:R-:W-:Y:S01]  /*ae60*/  ISETP.GT.U32.AND P1, PT, R19, 0x3e, PT ;  /* 0x0000003e1300780c */ /* 0x000fe20003f24070 */
[----:B-1---5:R-:W1:Y:S01]  /*ae70*/  @P0 LDC R17, c[0x0][0x720] ;  /* 0x0001c800ff110b82 */ /* 0x022e620000000800 */
[----:B------:R-:W-:Y:S02]  /*ae80*/  LOP3.LUT R4, R3, 0x18, R4, 0x78, !PT ;  /* 0x0000001803047812 */ /* 0x000fe400078e7804 */
[----:B------:R-:W-:-:S02]  /*ae90*/  LEA R6, R23, R6, 0x9 ;  /* 0x0000000617067211 */ /* 0x000fc400078e48ff */
[----:B------:R-:W-:Y:S02]  /*aea0*/  LOP3.LUT R3, R0, 0x100, RZ, 0xc0, !PT ;  /* 0x0000010000037812 */ /* 0x000fe400078ec0ff */
[----:B------:R-:W-:Y:S02]  /*aeb0*/  LOP3.LUT P0, RZ, R16, 0x4, RZ, 0xc0, !PT ;  /* 0x0000000410ff7812 */ /* 0x000fe4000780c0ff */
[----:B------:R-:W-:Y:S01]  /*aec0*/  IADD3 R3, R4, R6, R3 ;  /* 0x0000000604037210 */ /* 0x000fe20007ffe003 */
[-C--:B-1----:R-:W-:Y:S01]  /*aed0*/  FMUL R9, R160, R17.reuse ;  /* 0x00000011a0097220 */ /* 0x082fe20000400000 */
[-C--:B------:R-:W-:Y:S01]  /*aee0*/  FMUL R16, R162, R17.reuse ;  /* 0x00000011a2107220 */ /* 0x080fe20000400000 */
[-C--:B------:R-:W-:Y:S01]  /*aef0*/  FMUL R4, R24, R17.reuse ;  /* 0x0000001118047220 */ /* 0x080fe20000400000 */
[-C--:B------:R-:W-:Y:S01]  /*af00*/  FMUL R5, R152, R17.reuse ;  /* 0x0000001198057220 */ /* 0x080fe20000400000 */
[-C--:B------:R-:W-:Y:S01]  /*af10*/  FMUL R6, R154, R17.reuse ;  /* 0x000000119a067220 */ /* 0x080fe20000400000 */
[-C--:B------:R-:W-:Y:S01]  /*af20*/  FMUL R7, R156, R17.reuse ;  /* 0x000000119c077220 */ /* 0x080fe20000400000 */
[-C--:B------:R-:W-:Y:S01]  /*af30*/  FMUL R8, R158, R17.reuse ;  /* 0x000000119e087220 */ /* 0x080fe20000400000 */
[----:B------:R-:W-:Y:S01]  /*af40*/  FMUL R24, R22, R17 ;  /* 0x0000001116187220 */ /* 0x000fe20000400000 */
[----:B------:R-:W-:Y:S01]  /*af50*/  F2FP.F16.F32.PACK_AB R9, R16, R9 ;  /* 0x000000091009723e */ /* 0x000fe200000000ff */
        /* <DEDUP_REMOVED lines=9> */
[----:B------:R-:W-:Y:S01]  /*aff0*/  MOV R16, 0x10 ;  /* 0x0000001000107802 */ /* 0x000fe20000000f00 */
[-C--:B------:R-:W-:Y:S01]  /*b000*/  FMUL R12, R41, R17.reuse ;  /* 0x00000011290c7220 */ /* 0x080fe20000400000 */
[----:B------:R-:W-:Y:S01]  /*b010*/  LEA R22, R3, R2, 0x1 ;  /* 0x0000000203167211 */ /* 0x000fe200078e08ff */
[----:B------:R-:W-:Y:S01]  /*b020*/  FMUL R19, R40, R17 ;  /* 0x0000001128137220 */ /* 0x000fe20000400000 */
[----:B------:R-:W-:Y:S01]  /*b030*/  F2FP.F16.F32.PACK_AB R5, R6, R5 ;  /* 0x000000050605723e */ /* 0x000fe200000000ff */
[----:B------:R-:W-:Y:S01]  /*b040*/  FMUL R13, R168, R17 ;  /* 0x00000011a80d7220 */ /* 0x000fe20000400000 */
[----:B------:R-:W-:Y:S01]  /*b050*/  F2FP.F16.F32.PACK_AB R7, R8, R7 ;  /* 0x000000070807723e */ /* 0x000fe200000000ff */
[-C--:B------:R-:W-:Y:S01]  /*b060*/  FMUL R0, R42, R17.reuse ;  /* 0x000000112a007220 */ /* 0x080fe20000400000 */
[----:B------:R-:W-:Y:S01]  /*b070*/  SEL R3, R16, 0xfffffff0, !P0 ;  /* 0xfffffff010037807 */ /* 0x000fe20004000000 */
        /* <DEDUP_REMOVED lines=108> */
[----:B------:R-:W-:Y:S01]  /*b740*/  VIADD R16, R22, 0x1000 ;  /* 0x0000100016107836 */ /* 0x000fe20000000000 */
[----:B------:R-:W-:-:S02]  /*b750*/  F2FP.F16.F32.PACK_AB R6, R29, R28 ;  /* 0x0000001c1d06723e */ /* 0x000fc400000000ff */
[----:B------:R-:W-:Y:S02]  /*b760*/  F2FP.F16.F32.PACK_AB R8, R33, R32 ;  /* 0x000000202108723e */ /* 0x000fe400000000ff */
[----:B------:R-:W-:Y:S02]  /*b770*/  F2FP.F16.F32.PACK_AB R10, R37, R10 ;  /* 0x0000000a250a723e */ /* 0x000fe400000000ff */
[----:B------:R-:W-:Y:S01]  /*b780*/  F2FP.F16.F32.PACK_AB R11, R20, R11 ;  /* 0x0000000b140b723e */ /* 0x000fe200000000ff */
[----:B------:R-:W-:Y:S06]  /*b790*/  @P1 BRA `(.L_x_68) ;  /* 0x0000000000041947 */ /* 0x000fec0003800000 */
[----:B------:R-:W-:-:S04]  /*b7a0*/  DEPBAR.LE SB0, 0x1 ;  /* 0x000080400000791a */ /* 0x000fc80000000000 */
.L_x_68:
[----:B------:R-:W-:Y:S05]  /*b7b0*/  WARPSYNC.ALL ;  /* 0x0000000000007948 */ /* 0x000fea0003800000 */
[----:B------:R-:W-:Y:S01]  /*b7c0*/  BAR.SYNC.DEFER_BLOCKING 0x1, 0x80 ;  /* 0x0042000000007b1d */ /* 0x000fe20000010000 */
[C---:B------:R-:W-:Y:S02]  /*b7d0*/  LEA R20, R3.reuse, R16, 0x1 ;  /* 0x0000001003147211 */ /* 0x040fe400078e08ff */
[----:B------:R-:W-:Y:S02]  /*b7e0*/  LEA R3, R3, R22, 0x1 ;  /* 0x0000001603037211 */ /* 0x000fe400078e08ff */
[----:B------:R-:W-:Y:S01]  /*b7f0*/  F2FP.F16.F32.PACK_AB R12, R12, R19 ;  /* 0x000000130c0c723e */ /* 0x000fe200000000ff */
[----:B------:R-:W-:Y:S01]  /*b800*/  BSSY B0, `(.L_x_69) ;  /* 0x000001d000007945 */ /* 0x000fe20003800000 */
[----:B------:R-:W-:-:S02]  /*b810*/  F2FP.F16.F32.PACK_AB R13, R13, R0 ;  /* 0x000000000d0d723e */ /* 0x000fc400000000ff */
[----:B------:R-:W-:Y:S02]  /*b820*/  F2FP.F16.F32.PACK_AB R14, R14, R21 ;  /* 0x000000150e0e723e */ /* 0x000fe400000000ff */
[----:B------:R-:W-:Y:S02]  /*b830*/  F2FP.F16.F32.PACK_AB R15, R15, R46 ;  /* 0x0000002e0f0f723e */ /* 0x000fe400000000ff */
[----:B------:R-:W-:Y:S02]  /*b840*/  F2FP.F16.F32.PACK_AB R16, R49, R48 ;  /* 0x000000303110723e */ /* 0x000fe400000000ff */
[----:B------:R-:W-:Y:S02]  /*b850*/  F2FP.F16.F32.PACK_AB R17, R38, R23 ;  /* 0x000000172611723e */ /* 0x000fe400000000ff */
[----:B------:R-:W-:Y:S02]  /*b860*/  F2FP.F16.F32.PACK_AB R18, R53, R52 ;  /* 0x000000343512723e */ /* 0x000fe400000000ff */
[----:B------:R-:W-:Y:S01]  /*b870*/  F2FP.F16.F32.PACK_AB R19, R34, R27 ;  /* 0x0000001b2213723e */ /* 0x000fe200000000ff */
[----:B------:R1:W-:Y:S04]  /*b880*/  STSM.16.M88.4 [R22], R4 ;  /* 0x0000000416007844 */ /* 0x0003e80000000200 */
[----:B------:R1:W-:Y:S01]  /*b890*/  STSM.16.M88.4 [R3], R8 ;  /* 0x0000000803007844 */ /* 0x0003e20000000200 */
[----:B------:R-:W-:Y:S01]  /*b8a0*/  @!PT LDS RZ, [RZ] ;  /* 0x00000000fffff984 */ /* 0x000fe20000000800 */
[----:B------:R-:W-:Y:S01]  /*b8b0*/  @!PT LDS RZ, [RZ] ;  /* 0x00000000fffff984 */ /* 0x000fe20000000800 */
[----:B------:R-:W-:Y:S01]  /*b8c0*/  @!PT LDS RZ, [RZ] ;  /* 0x00000000fffff984 */ /* 0x000fe20000000800 */
[----:B------:R-:W-:Y:S01]  /*b8d0*/  @!PT LDS RZ, [RZ] ;  /* 0x00000000fffff984 */ /* 0x000fe20000000800 */
[----:B------:R2:W-:Y:S06]  /*b8e0*/  MEMBAR.ALL.CTA ;  /* 0x0000000000007992 */ /* 0x0005ec0000008000 */
[----:B--2---:R-:W2:Y:S02]  /*b8f0*/  FENCE.VIEW.ASYNC.S ;  /* 0x00000000000073c6 */ /* 0x004ea40000000000 */
[----:B--2---:R-:W-:Y:S06]  /*b900*/  BAR.SYNC.DEFER_BLOCKING 0x1, 0x80 ;  /* 0x0042000000007b1d */ /* 0x004fec0000010000 */
[----:B------:R-:W-:Y:S05]  /*b910*/  @P1 BRA `(.L_x_70) ;  /* 0x00000000002c1947 */ /* 0x000fea0003800000 */
[----:B------:R-:W-:Y:S01]  /*b920*/  ULDC.64 UR4, c[0x0][0x198] ;  /* 0x0000660000047ab9 */ /* 0x000fe20000000a00 */
[----:B------:R-:W-:Y:S01]  /*b930*/  R2UR UR8, R2 ;  /* 0x00000000020872ca */ /* 0x000fe200000e0000 */
[----:B------:R-:W-:Y:S01]  /*b940*/  UIADD3 UR4, UP0, UR4, 0x670, URZ ;  /* 0x0000067004047890 */ /* 0x000fe2000ff1e03f */
[----:B------:R-:W-:Y:S01]  /*b950*/  UMOV UR9, URZ ;  /* 0x0000003f00097c82 */ /* 0x000fe20008000000 */
[----:B------:R-:W-:Y:S02]  /*b960*/  UMOV UR10, UR43 ;  /* 0x0000002b000a7c82 */ /* 0x000fe40008000000 */
[----:B------:R-:W-:Y:S01]  /*b970*/  UIADD3.X UR5, URZ, UR5, URZ, UP0, !UPT ;  /* 0x000000053f057290 */ /* 0x000fe200087fe43f */
[----:B------:R-:W-:Y:S01]  /*b980*/  UMOV UR11, UR36 ;  /* 0x00000024000b7c82 */ /* 0x000fe20008000000 */
[----:B------:R-:W-:-:S07]  /*b990*/  UMOV UR12, UR37 ;  /* 0x00000025000c7c82 */ /* 0x000fce0008000000 */
[----:B------:R2:W-:Y:S01]  /*b9a0*/  UTMASTG.4D [UR8], [UR4] ;  /* 0x00000008040073b5 */ /* 0x0005e20008018000 */
[----:B------:R0:W-:Y:S01]  /*b9b0*/  UTMACMDFLUSH ;  /* 0x00000000000079b7 */ /* 0x0001e20000000000 */
[----:B--2---:R-:W-:-:S04]  /*b9c0*/  DEPBAR.LE SB0, 0x1 ;  /* 0x000080400000791a */ /* 0x004fc80000000000 */
.L_x_70:
[----:B------:R-:W-:Y:S05]  /*b9d0*/  BSYNC B0 ;  /* 0x0000000000007941 */ /* 0x000fea0003800000 */
.L_x_69:
[----:B------:R-:W-:Y:S01]  /*b9e0*/  BAR.SYNC.DEFER_BLOCKING 0x1, 0x80 ;  /* 0x0042000000007b1d */ /* 0x000fe20000010000 */
[----:B-1----:R-:W-:Y:S02]  /*b9f0*/  F2FP.F16.F32.PACK_AB R4, R57, R56 ;  /* 0x000000383904723e */ /* 0x002fe400000000ff */
[----:B------:R-:W-:Y:S02]  /*ba00*/  F2FP.F16.F32.PACK_AB R5, R30, R31 ;  /* 0x0000001f1e05723e */ /* 0x000fe400000000ff */
[----:B------:R-:W-:Y:S01]  /*ba10*/  F2FP.F16.F32.PACK_AB R6, R61, R60 ;  /* 0x0000003c3d06723e */ /* 0x000fe200000000ff */
[----:B------:R-:W-:Y:S01]  /*ba20*/  BSSY B0, `(.L_x_71) ;  /* 0x000001c000007945 */ /* 0x000fe20003800000 */
[----:B------:R-:W-:Y:S02]  /*ba30*/  F2FP.F16.F32.PACK_AB R7, R26, R35 ;  /* 0x000000231a07723e */ /* 0x000fe400000000ff */
[----:B------:R-:W-:Y:S02]  /*ba40*/  F2FP.F16.F32.PACK_AB R8, R65, R64 ;  /* 0x000000404108723e */ /* 0x000fe400000000ff */
[----:B------:R-:W-:-:S02]  /*ba50*/  F2FP.F16.F32.PACK_AB R9, R24, R39 ;  /* 0x000000271809723e */ /* 0x000fc400000000ff */
[----:B------:R-:W-:Y:S02]  /*ba60*/  F2FP.F16.F32.PACK_AB R10, R69, R68 ;  /* 0x00000044450a723e */ /* 0x000fe400000000ff */
[----:B------:R-:W-:Y:S01]  /*ba70*/  F2FP.F16.F32.PACK_AB R11, R36, R41 ;  /* 0x00000029240b723e */ /* 0x000fe200000000ff */
[----:B------:R1:W-:Y:S04]  /*ba80*/  STSM.16.M88.4 [R22+0x1000], R12 ;  /* 0x0010000c16007844 */ /* 0x0003e80000000200 */
[----:B------:R1:W-:Y:S01]  /*ba90*/  STSM.16.M88.4 [R3+0x1000], R16 ;  /* 0x0010001003007844 */ /* 0x0003e20000000200 */
        /* <DEDUP_REMOVED lines=8> */
[----:B------:R-:W-:Y:S01]  /*bb20*/  R2UR UR8, R2 ;  /* 0x00000000020872ca */ /* 0x000fe200000e0000 */
[----:B------:R-:W-:Y:S01]  /*bb30*/  ULDC.64 UR4, c[0x0][0x198] ;  /* 0x0000660000047ab9 */ /* 0x000fe20000000a00 */
[----:B------:R-:W-:Y:S01]  /*bb40*/  UMOV UR9, 0x20 ;  /* 0x0000002000097882 */ /* 0x000fe20000000000 */
[----:B------:R-:W-:Y:S01]  /*bb50*/  UIADD3 UR4, UP0, UR4, 0x670, URZ ;  /* 0x0000067004047890 */ /* 0x000fe2000ff1e03f */
[----:B------:R-:W-:Y:S01]  /*bb60*/  UMOV UR10, UR43 ;  /* 0x0000002b000a7c82 */ /* 0x000fe20008000000 */
[----:B------:R-:W-:Y:S02]  /*bb70*/  UMOV UR11, UR36 ;  /* 0x00000024000b7c82 */ /* 0x000fe40008000000 */
[----:B------:R-:W-:Y:S01]  /*bb80*/  UIADD3.X UR5, URZ, UR5, URZ, UP0, !UPT ;  /* 0x000000053f057290 */ /* 0x000fe200087fe43f */
[----:B------:R-:W-:-:S05]  /*bb90*/  UMOV UR12, UR37 ;  /* 0x00000025000c7c82 */ /* 0x000fca0008000000 */
[----:B------:R-:W-:-:S09]  /*bba0*/  UIADD3 UR8, UR8, 0x1000, URZ ;  /* 0x0000100008087890 */ /* 0x000fd2000fffe03f */
[----:B------:R2:W-:Y:S01]  /*bbb0*/  UTMASTG.4D [UR8], [UR4] ;  /* 0x00000008040073b5 */ /* 0x0005e20008018000 */
[----:B------:R0:W-:Y:S01]  /*bbc0*/  UTMACMDFLUSH ;  /* 0x00000000000079b7 */ /* 0x0001e20000000000 */
[----:B--2---:R-:W-:-:S04]  /*bbd0*/  DEPBAR.LE SB0, 0x1 ;  /* 0x000080400000791a */ /* 0x004fc80000000000 */
.L_x_72:
[----:B------:R-:W-:Y:S05]  /*bbe0*/  BSYNC B0 ;  /* 0x0000000000007941 */ /* 0x000fea0003800000 */
.L_x_71:
        /* <DEDUP_REMOVED lines=23> */
[----:B------:R-:W-:Y:S01]  /*bd60*/  UMOV UR9, 0x40 ;  /* 0x0000004000097882 */ /* 0x000fe20000000000 */
[----:B------:R-:W-:Y:S02]  /*bd70*/  UMOV UR10, UR43 ;  /* 0x0000002b000a7c82 */ /* 0x000fe40008000000 */
[----:B------:R-:W-:Y:S01]  /*bd80*/  UIADD3.X UR5, URZ, UR5, URZ, UP0, !UPT ;  /* 0x000000053f057290 */ /* 0x000fe200087fe43f */
[----:B------:R-:W-:Y:S01]  /*bd90*/  UMOV UR11, UR36 ;  /* 0x00000024000b7c82 */ /* 0x000fe20008000000 */
[----:B------:R-:W-:-:S07]  /*bda0*/  UMOV UR12, UR37 ;  /* 0x00000025000c7c82 */ /* 0x000fce0008000000 */
[----:B------:R2:W-:Y:S01]  /*bdb0*/  UTMASTG.4D [UR8], [UR4] ;  /* 0x00000008040073b5 */ /* 0x0005e20008018000 */
[----:B------:R0:W-:Y:S01]  /*bdc0*/  UTMACMDFLUSH ;  /* 0x00000000000079b7 */ /* 0x0001e20000000000 */
[----:B--2---:R-:W-:-:S04]  /*bdd0*/  DEPBAR.LE SB0, 0x1 ;  /* 0x000080400000791a */ /* 0x004fc80000000000 */
.L_x_74:
[----:B------:R-:W-:Y:S05]  /*bde0*/  BSYNC B0 ;  /* 0x0000000000007941 */ /* 0x000fea0003800000 */
.L_x_73:
[----:B------:R-:W-:Y:S01]  /*bdf0*/  BAR.SYNC.DEFER_BLOCKING 0x1, 0x80 ;  /* 0x0042000000007b1d */ /* 0x000fe20000010000 */
[----:B------:R-:W-:Y:S02]  /*be00*/  F2FP.F16.F32.PACK_AB R96, R97, R96 ;  /* 0x000000606160723e */ /* 0x000fe400000000ff */
[----:B------:R-:W-:Y:S02]  /*be10*/  F2FP.F16.F32.PACK_AB R97, R99, R98 ;  /* 0x000000626361723e */ /* 0x000fe400000000ff */
[----:B-1----:R-:W-:Y:S01]  /*be20*/  F2FP.F16.F32.PACK_AB R4, R89, R88 ;  /* 0x000000585904723e */ /* 0x002fe200000000ff */
[----:B------:R-:W-:Y:S01]  /*be30*/  BSSY B0, `(.L_x_75) ;  /* 0x000001c000007945 */ /* 0x000fe20003800000 */
[----:B------:R-:W-:Y:S02]  /*be40*/  F2FP.F16.F32.PACK_AB R5, R91, R90 ;  /* 0x0000005a5b05723e */ /* 0x000fe400000000ff */
[----:B------:R-:W-:Y:S02]  /*be50*/  F2FP.F16.F32.PACK_AB R6, R93, R92 ;  /* 0x0000005c5d06723e */ /* 0x000fe400000000ff */
[----:B------:R-:W-:-:S02]  /*be60*/  F2FP.F16.F32.PACK_AB R7, R95, R94 ;  /* 0x0000005e5f07723e */ /* 0x000fc400000000ff */
[----:B------:R-:W-:Y:S02]  /*be70*/  F2FP.F16.F32.PACK_AB R98, R101, R100 ;  /* 0x000000646562723e */ /* 0x000fe400000000ff */
[----:B------:R-:W-:Y:S01]  /*be80*/  F2FP.F16.F32.PACK_AB R99, R103, R102 ;  /* 0x000000666763723e */ /* 0x000fe200000000ff */
[----:B------:R1:W-:Y:S04]  /*be90*/  STSM.16.M88.4 [R22+0x1000], R12 ;  /* 0x0010000c16007844 */ /* 0x0003e80000000200 */
        /* <DEDUP_REMOVED lines=21> */
.L_x_76:
[----:B------:R-:W-:Y:S05]  /*bff0*/  BSYNC B0 ;  /* 0x0000000000007941 */ /* 0x000fea0003800000 */
.L_x_75:
[----:B------:R-:W-:Y:S01]  /*c000*/  BAR.SYNC.DEFER_BLOCKING 0x1, 0x80 ;  /* 0x0042000000007b1d */ /* 0x000fe20000010000 */
[----:B------:R-:W-:Y:S02]  /*c010*/  F2FP.F16.F32.PACK_AB R104, R105, R104 ;  /* 0x000000686968723e */ /* 0x000fe400000000ff */
        /* <DEDUP_REMOVED lines=15> */
[----:B---3--:R-:W3:Y:S02]  /*c110*/  FENCE.VIEW.ASYNC.S ;  /* 0x00000000000073c6 */ /* 0x008ee40000000000 */
[----:B---3--:R-:W-:Y:S06]  /*c120*/  BAR.SYNC.DEFER_BLOCKING 0x1, 0x80 ;  /* 0x0042000000007b1d */ /* 0x008fec0000010000 */
        /* <DEDUP_REMOVED lines=11> */
[----:B---3--:R-:W-:-:S04]  /*c1e0*/  DEPBAR.LE SB0, 0x1 ;  /* 0x000080400000791a */ /* 0x008fc80000000000 */
.L_x_78:
[----:B------:R-:W-:Y:S05]  /*c1f0*/  BSYNC B0 ;  /* 0x0000000000007941 */ /* 0x000fea0003800000 */
.L_x_77:
        /* <DEDUP_REMOVED lines=17> */
[----:B----4-:R-:W4:Y:S02]  /*c310*/  FENCE.VIEW.ASYNC.S ;  /* 0x00000000000073c6 */ /* 0x010f240000000000 */
[----:B----4-:R-:W-:Y:S06]  /*c320*/  BAR.SYNC.DEFER_BLOCKING 0x1, 0x80 ;  /* 0x0042000000007b1d */ /* 0x010fec0000010000 */
        /* <DEDUP_REMOVED lines=12> */
[----:B----4-:R-:W-:-:S04]  /*c3f0*/  DEPBAR.LE SB0, 0x1 ;  /* 0x000080400000791a */ /* 0x010fc80000000000 */
.L_x_80:
[----:B------:R-:W-:Y:S05]  /*c400*/  BSYNC B0 ;  /* 0x0000000000007941 */ /* 0x000fea0003800000 */
.L_x_79:
        /* <DEDUP_REMOVED lines=17> */
[----:B-----5:R-:W5:Y:S02]  /*c520*/  FENCE.VIEW.ASYNC.S ;  /* 0x00000000000073c6 */ /* 0x020f640000000000 */
[----:B-----5:R-:W-:Y:S06]  /*c530*/  BAR.SYNC.DEFER_BLOCKING 0x1, 0x80 ;  /* 0x0042000000007b1d */ /* 0x020fec0000010000 */
        /* <DEDUP_REMOVED lines=11> */
[----:B-1----:R-:W-:-:S04]  /*c5f0*/  DEPBAR.LE SB0, 0x1 ;  /* 0x000080400000791a */ /* 0x002fc80000000000 */
.L_x_82:
[----:B------:R-:W-:Y:S05]  /*c600*/  BSYNC B0 ;  /* 0x0000000000007941 */ /* 0x000fea0003800000 */
.L_x_81:
[----:B------:R-:W-:Y:S06]  /*c610*/  BAR.SYNC.DEFER_BLOCKING 0x1, 0x80 ;  /* 0x0042000000007b1d */ /* 0x000fec0000010000 */
[----:B------:R-:W-:Y:S01]  /*c620*/  BSSY B0, `(.L_x_83) ;  /* 0x0000016000007945 */ /* 0x000fe20003800000 */
[----:B------:R1:W-:Y:S04]  /*c630*/  STSM.16.M88.4 [R22+0x1000], R136 ;  /* 0x0010008816007844 */ /* 0x0003e80000000200 */
        /* <DEDUP_REMOVED lines=18> */
[----:B------:R1:W-:Y:S02]  /*c760*/  UTMASTG.4D [UR8], [UR4] ;  /* 0x00000008040073b5 */ /* 0x0003e40008018000 */
[----:B-1----:R0:W-:Y:S02]  /*c770*/  UTMACMDFLUSH ;  /* 0x00000000000079b7 */ /* 0x0021e40000000000 */
.L_x_84:
[----:B------:R-:W-:Y:S05]  /*c780*/  BSYNC B0 ;  /* 0x0000000000007941 */ /* 0x000fea0003800000 */
.L_x_83:
[----:B------:R-:W-:-:S04]  /*c790*/  DEPBAR.LE SB0, 0x0 ;  /* 0x000080000000791a */ /* 0x000fc80000000000 */
[----:B------:R-:W-:Y:S05]  /*c7a0*/  EXIT ;  /* 0x000000000000794d */ /* 0x000fea0003800000 */
        .weak           $__internal_0_$__cuda_sm20_rcp_rn_f32_slowpath
        .type           $__internal_0_$__cuda_sm20_rcp_rn_f32_slowpath,@function
        .size           $__internal_0_$__cuda_sm20_rcp_rn_f32_slowpath,(.L_x_90 - $__internal_0_$__cuda_sm20_rcp_rn_f32_slowpath)
$__internal_0_$__cuda_sm20_rcp_rn_f32_slowpath:
[----:B------:R-:W-:Y:S01]  /*c7b0*/  SHF.L.U32 R0, R3, 0x1, RZ ;  /* 0x0000000103007819 */ /* 0x000fe200000006ff */
[----:B------:R-:W-:Y:S03]  /*c7c0*/  BSSY B2, `(.L_x_85) ;  /* 0x0000030000027945 */ /* 0x000fe60003800000 */
[----:B------:R-:W-:-:S04]  /*c7d0*/  SHF.R.U32.HI R153, RZ, 0x18, R0 ;  /* 0x00000018ff997819 */ /* 0x000fc80000011600 */
[----:B------:R-:W-:-:S13]  /*c7e0*/  ISETP.NE.U32.AND P0, PT, R153, RZ, PT ;  /* 0x000000ff9900720c */ /* 0x000fda0003f05070 */
[----:B------:R-:W-:Y:S05]  /*c7f0*/  @P0 BRA `(.L_x_86) ;  /* 0x0000000000280947 */ /* 0x000fea0003800000 */
[----:B------:R-:W-:-:S04]  /*c800*/  SHF.L.U32 R0, R3, 0x1, RZ ;  /* 0x0000000103007819 */ /* 0x000fc800000006ff */
[----:B------:R-:W-:-:S13]  /*c810*/  ISETP.NE.AND P0, PT, R0, RZ, PT ;  /* 0x000000ff0000720c */ /* 0x000fda0003f05270 */
[----:B------:R-:W-:Y:S01]  /*c820*/  @P0 FFMA R23, R3, 1.84467440737095516160e+19, RZ ;  /* 0x5f80000003170823 */ /* 0x000fe200000000ff */
[----:B------:R-:W-:Y:S08]  /*c830*/  @!P0 MUFU.RCP R5, R3 ;  /* 0x0000000300058308 */ /* 0x000ff00000001000 */
[----:B------:R-:W1:Y:S02]  /*c840*/  @P0 MUFU.RCP R0, R23 ;  /* 0x0000001700000308 */ /* 0x000e640000001000 */
[----:B-1----:R-:W-:-:S04]  /*c850*/  @P0 FFMA R152, R23, R0, -1 ;  /* 0xbf80000017980423 */ /* 0x002fc80000000000 */
[----:B------:R-:W-:-:S04]  /*c860*/  @P0 FADD.FTZ R153, -R152, -RZ ;  /* 0x800000ff98990221 */ /* 0x000fc80000010100 */
[----:B------:R-:W-:-:S04]  /*c870*/  @P0 FFMA R0, R0, R153, R0 ;  /* 0x0000009900000223 */ /* 0x000fc80000000000 */
[----:B------:R-:W-:Y:S01]  /*c880*/  @P0 FFMA R5, R0, 1.84467440737095516160e+19, RZ ;  /* 0x5f80000000050823 */ /* 0x000fe200000000ff */
[----:B------:R-:W-:Y:S06]  /*c890*/  BRA `(.L_x_87) ;  /* 0x0000000000887947 */ /* 0x000fec0003800000 */
.L_x_86:
[----:B------:R-:W-:-:S04]  /*c8a0*/  IADD3 R157, R153, -0xfd, RZ ;  /* 0xffffff03999d7810 */ /* 0x000fc80007ffe0ff */
[----:B------:R-:W-:-:S13]  /*c8b0*/  ISETP.GT.U32.AND P0, PT, R157, 0x1, PT ;  /* 0x000000019d00780c */ /* 0x000fda0003f04070 */
[----:B------:R-:W-:Y:S05]  /*c8c0*/  @P0 BRA `(.L_x_88) ;  /* 0x0000000000780947 */ /* 0x000fea0003800000 */
[----:B------:R-:W-:Y:S02]  /*c8d0*/  LOP3.LUT R0, R3, 0x7fffff, RZ, 0xc0, !PT ;  /* 0x007fffff03007812 */ /* 0x000fe400078ec0ff */
[----:B------:R-:W-:Y:S02]  /*c8e0*/  MOV R154, 0x3 ;  /* 0x00000003009a7802 */ /* 0x000fe40000000f00 */
[----:B------:R-:W-:Y:S02]  /*c8f0*/  LOP3.LUT R0, R0, 0x3f800000, RZ, 0xfc, !PT ;  /* 0x3f80000000007812 */ /* 0x000fe400078efcff */
[----:B------:R-:W-:Y:S02]  /*c900*/  SHF.L.U32 R154, R154, R157, RZ ;  /* 0x0000009d9a9a7219 */ /* 0x000fe400000006ff */
[----:B------:R-:W1:Y:S02]  /*c910*/  MUFU.RCP R5, R0 ;  /* 0x0000000000057308 */ /* 0x000e640000001000 */
[----:B-1----:R-:W-:-:S04]  /*c920*/  FFMA R23, R0, R5, -1 ;  /* 0xbf80000000177423 */ /* 0x002fc80000000005 */
[----:B------:R-:W-:-:S04]  /*c930*/  FADD.FTZ R152, -R23, -RZ ;  /* 0x800000ff17987221 */ /* 0x000fc80000010100 */
[CCC-:B------:R-:W-:Y:S01]  /*c940*/  FFMA.RM R23, R5.reuse, R152.reuse, R5.reuse ;  /* 0x0000009805177223 */ /* 0x1c0fe20000004005 */
[----:B------:R-:W-:-:S04]  /*c950*/  FFMA.RP R152, R5, R152, R5 ;  /* 0x0000009805987223 */ /* 0x000fc80000008005 */
[C---:B------:R-:W-:Y:S02]  /*c960*/  LOP3.LUT R5, R23.reuse, 0x7fffff, RZ, 0xc0, !PT ;  /* 0x007fffff17057812 */ /* 0x040fe400078ec0ff */
[----:B------:R-:W-:Y:S02]  /*c970*/  FSETP.NEU.FTZ.AND P0, PT, R23, R152, PT ;  /* 0x000000981700720b */ /* 0x000fe40003f1d000 */
[----:B------:R-:W-:Y:S02]  /*c980*/  LOP3.LUT R5, R5, 0x800000, RZ, 0xfc, !PT ;  /* 0x0080000005057812 */ /* 0x000fe400078efcff */
[----:B------:R-:W-:Y:S02]  /*c990*/  SEL R23, RZ, 0xffffffff, !P0 ;  /* 0xffffffffff177807 */ /* 0x000fe40004000000 */
[----:B------:R-:W-:-:S03]  /*c9a0*/  LOP3.LUT R154, R154, R5, RZ, 0xc0, !PT ;  /* 0x000000059a9a7212 */ /* 0x000fc600078ec0ff */
[----:B------:R-:W-:Y:S01]  /*c9b0*/  IMAD.MOV R0, RZ, RZ, -R23 ;  /* 0x000000ffff007224 */ /* 0x000fe200078e0a17 */
[----:B------:R-:W-:-:S04]  /*c9c0*/  SHF.R.U32.HI R154, RZ, R157, R154 ;  /* 0x0000009dff9a7219 */ /* 0x000fc8000001169a */
[----:B------:R-:W-:Y:S02]  /*c9d0*/  LOP3.LUT P1, RZ, R0, R157, R5, 0xf8, !PT ;  /* 0x0000009d00ff7212 */ /* 0x000fe4000782f805 */
[C---:B------:R-:W-:Y:S02]  /*c9e0*/  LOP3.LUT P0, RZ, R154.reuse, 0x1, RZ, 0xc0, !PT ;  /* 0x000000019aff7812 */ /* 0x040fe4000780c0ff */
[----:B------:R-:W-:-:S04]  /*c9f0*/  LOP3.LUT P2, RZ, R154, 0x2, RZ, 0xc0, !PT ;  /* 0x000000029aff7812 */ /* 0x000fc8000784c0ff */
[----:B------:R-:W-:Y:S02]  /*ca00*/  PLOP3.LUT P0, PT, P0, P1, P2, 0xe0, 0x0 ;  /* 0x000000000000781c */ /* 0x000fe40000703c20 */
[----:B------:R-:W-:Y:S02]  /*ca10*/  LOP3.LUT P1, RZ, R3, 0x7fffff, RZ, 0xc0, !PT ;  /* 0x007fffff03ff7812 */ /* 0x000fe4000782c0ff */
[----:B------:R-:W-:-:S04]  /*ca20*/  SEL R0, RZ, 0x1, !P0 ;  /* 0x00000001ff007807 */ /* 0x000fc80004000000 */
[----:B------:R-:W-:-:S04]  /*ca30*/  IADD3 R0, -R0, RZ, RZ ;  /* 0x000000ff00007210 */ /* 0x000fc80007ffe1ff */
[----:B------:R-:W-:Y:S02]  /*ca40*/  ISETP.GE.AND P0, PT, R0, RZ, PT ;  /* 0x000000ff0000720c */ /* 0x000fe40003f06270 */
[----:B------:R-:W-:-:S04]  /*ca50*/  IADD3 R0, R153, -0xfc, RZ ;  /* 0xffffff0499007810 */ /* 0x000fc80007ffe0ff */
[----:B------:R-:W-:-:S07]  /*ca60*/  SHF.R.U32.HI R0, RZ, R0, R5 ;  /* 0x00000000ff007219 */ /* 0x000fce0000011605 */
[----:B------:R-:W-:-:S04]  /*ca70*/  @!P0 IADD3 R0, R0, 0x1, RZ ;  /* 0x0000000100008810 */ /* 0x000fc80007ffe0ff */
[----:B------:R-:W-:-:S04]  /*ca80*/  @!P1 SHF.L.U32 R0, R0, 0x1, RZ ;  /* 0x0000000100009819 */ /* 0x000fc800000006ff */
[----:B------:R-:W-:Y:S01]  /*ca90*/  LOP3.LUT R5, R0, 0x80000000, R3, 0xf8, !PT ;  /* 0x8000000000057812 */ /* 0x000fe200078ef803 */
[----:B------:R-:W-:Y:S06]  /*caa0*/  BRA `(.L_x_87) ;  /* 0x0000000000047947 */ /* 0x000fec0003800000 */
.L_x_88:
[----:B------:R1:W2:Y:S02]  /*cab0*/  MUFU.RCP R5, R3 ;  /* 0x0000000300057308 */ /* 0x0002a40000001000 */
.L_x_87:
[----:B------:R-:W-:Y:S05]  /*cac0*/  BSYNC B2 ;  /* 0x0000000000027941 */ /* 0x000fea0003800000 */
.L_x_85:
[----:B--2---:R-:W-:Y:S02]  /*cad0*/  MOV R0, R5 ;  /* 0x0000000500007202 */ /* 0x004fe40000000f00 */
[----:B------:R-:W-:-:S04]  /*cae0*/  MOV R5, 0x0 ;  /* 0x0000000000057802 */ /* 0x000fc80000000f00 */
[----:B-1----:R-:W-:Y:S05]  /*caf0*/  RET.REL.NODEC R4 `(_ZN7cutlass13device_kernelINS_4fmha6kernel13FmhaKernelTmaINS1_10collective15FmhaMainloopTmaINS_6half_tEfN4cute5tupleIJNS7_1CILi64EEESA_NS9_ILi256EEEEEENS4_12CausalFusionEJEEENS4_15FmhaFwdEpilogueIS6_fNS8_IJSA_SB_SA_EEEEEJEEEEEvNT_6ParamsE) ;  /* 0xffffff3404407950 */ /* 0x002fea0003c3ffff */
.L_x_89:
[----:B------:R-:W-:-:S00]  /*cb00*/  BRA `(.L_x_89) ;  /* 0xfffffffc00fc7947 */ /* 0x000fc0000383ffff */
[----:B------:R-:W-:-:S00]  /*cb10*/  NOP ;  /* 0x0000000000007918 */ /* 0x000fc00000000000 */
        /* <DEDUP_REMOVED lines=14> */
.L_x_90:


//--------------------- .nv.global.init           --------------------------
	.section	.nv.global.init,"aw",@progbits
.nv.global.init:
	.type		$str$23,@object
	.size		$str$23,($str$24 - $str$23)
$str$23:
        /*0000*/ 	.byte	0x28, 0x61, 0x64, 0x64, 0x72, 0x65, 0x73, 0x73, 0x20, 0x26, 0x20, 0x6d, 0x61, 0x73, 0x6b, 0x29
        /*0010*/ 	.byte	0x20, 0x3d, 0x3d, 0x20, 0x30, 0x00
	.type		$str$24,@object
	.size		$str$24,(__unnamed_1 - $str$24)
$str$24:
        /*0016*/ 	.byte	0x2f, 0x74, 0x6d, 0x70, 0x2f, 0x63, 0x75, 0x74, 0x6c, 0x61, 0x73, 0x73, 0x5f, 0x73, 0x77, 0x65
        /*0026*/ 	.byte	0x65, 0x70, 0x5f, 0x73, 0x72, 0x63, 0x2f, 0x69, 0x6e, 0x63, 0x6c, 0x75, 0x64, 0x65, 0x2f, 0x63
        /*0036*/ 	.byte	0x75, 0x74, 0x65, 0x2f, 0x70, 0x6f, 0x69, 0x6e, 0x74, 0x65, 0x72, 0x5f, 0x66, 0x6c, 0x61, 0x67
        /*0046*/ 	.byte	0x67, 0x65, 0x64, 0x2e, 0x68, 0x70, 0x70, 0x00
	.type		__unnamed_1,@object
	.size		__unnamed_1,(__unnamed_2 - __unnamed_1)
__unnamed_1:
        /*004e*/ 	.byte	0x61, 0x75, 0x74, 0x6f, 0x20, 0x63, 0x75, 0x74, 0x65, 0x3a, 0x3a, 0x61, 0x73, 0x5f, 0x70, 0x6f
        /* <DEDUP_REMOVED lines=27> */
        /*020e*/ 	.byte	0x3e, 0x3e, 0x3e, 0x3e, 0x3e, 0x5d, 0x00
	.type		__unnamed_2,@object
	.size		__unnamed_2,(.L_1 - __unnamed_2)
__unnamed_2:
        /* <DEDUP_REMOVED lines=29> */
.L_1:


//--------------------- .nv.shared._ZN7cutlass13device_kernelINS_4fmha6kernel13FmhaKernelTmaINS1_10collective15FmhaMainloopTmaINS_6half_tEfN4cute5tupleIJNS7_1CILi64EEESA_NS9_ILi256EEEEEENS4_12CausalFusionEJEEENS4_15FmhaFwdEpilogueIS6_fNS8_IJSA_SB_SA_EEEEEJEEEEEvNT_6ParamsE --------------------------
	.section	.nv.shared._ZN7cutlass13device_kernelINS_4fmha6kernel13FmhaKernelTmaINS1_10collective15FmhaMainloopTmaINS_6half_tEfN4cute5tupleIJNS7_1CILi64EEESA_NS9_ILi256EEEEEENS4_12CausalFusionEJEEENS4_15FmhaFwdEpilogueIS6_fNS8_IJSA_SB_SA_EEEEEJEEEEEvNT_6ParamsE,"aw",@nobits
	.sectionflags	@""
	.align	16
	.zero		1024


//--------------------- .nv.shared.reserved.0     --------------------------
	.section	.nv.shared.reserved.0,"aw",@nobits
	.weak		__nv_reservedSMEM_offset_0_alias
	.size		__nv_reservedSMEM_offset_0_alias, 0, 0
	.other		__nv_reservedSMEM_offset_0_alias,@"STO_CUDA_RESERVED_SHARED STV_DEFAULT"
__nv_reservedSMEM_offset_0_alias:
	.zero		0


//--------------------- .nv.global                --------------------------
	.section	.nv.global,"aw",@nobits
.nv.global:
	.type		_ZN39_INTERNAL_8bee5617_4_k_cu_a98e41a3_29114cute1_E,@object
	.size		_ZN39_INTERNAL_8bee5617_4_k_cu_a98e41a3_29114cute1_E,(_ZN39_INTERNAL_8bee5617_4_k_cu_a98e41a3_29114cuda3std3__45__cpo6cbeginE - _ZN39_INTERNAL_8bee5617_4_k_cu_a98e41a3_29114cute1_E)
_ZN39_INTERNAL_8bee5617_4_k_cu_a98e41a3_29114cute1_E:
	.zero		1
	.type		_ZN39_INTERNAL_8bee5617_4_k_cu_a98e41a3_29114cuda3std3__45__cpo6cbeginE,@object
	.size		_ZN39_INTERNAL_8bee5617_4_k_cu_a98e41a3_29114cuda3std3__45__cpo6cbeginE,(_ZN39_INTERNAL_8bee5617_4_k_cu_a98e41a3_29114cuda3std3__48in_placeE - _ZN39_INTERNAL_8bee5617_4_k_cu_a98e41a3_29114cuda3std3__45__cpo6cbeginE)
_ZN39_INTERNAL_8bee5617_4_k_cu_a98e41a3_29114cuda3std3__45__cpo6cbeginE:
	.zero		1
	.type		_ZN39_INTERNAL_8bee5617_4_k_cu_a98e41a3_29114cuda3std3__48in_placeE,@object
	.size		_ZN39_INTERNAL_8bee5617_4_k_cu_a98e41a3_29114cuda3std3__48in_placeE,(_ZN39_INTERNAL_8bee5617_4_k_cu_a98e41a3_29114cuda3std6ranges3__45__cpo9iter_moveE - _ZN39_INTERNAL_8bee5617_4_k_cu_a98e41a3_29114cuda3std3__48in_placeE)
_ZN39_INTERNAL_8bee5617_4_k_cu_a98e41a3_29114cuda3std3__48in_placeE:
	.zero		1
	.type		_ZN39_INTERNAL_8bee5617_4_k_cu_a98e41a3_29114cuda3std6ranges3__45__cpo9iter_moveE,@object
	.size		_ZN39_INTERNAL_8bee5617_4_k_cu_a98e41a3_29114cuda3std6ranges3__45__cpo9iter_moveE,(_ZN39_INTERNAL_8bee5617_4_k_cu_a98e41a3_29114cuda3std3__45__cpo5beginE - _ZN39_INTERNAL_8bee5617_4_k_cu_a98e41a3_29114cuda3std6ranges3__45__cpo9iter_moveE)
_ZN39_INTERNAL_8bee5617_4_k_cu_a98e41a3_29114cuda3std6ranges3__45__cpo9iter_moveE:
	.zero		1
	.type		_ZN39_INTERNAL_8bee5617_4_k_cu_a98e41a3_29114cuda3std3__45__cpo5beginE,@object
	.size		_ZN39_INTERNAL_8bee5617_4_k_cu_a98e41a3_29114cuda3std3__45__cpo5beginE,(_ZN39_INTERNAL_8bee5617_4_k_cu_a98e41a3_29114cuda3std3__441_GLOBAL__N__8bee5617_4_k_cu_a98e41a3_29116ignoreE - _ZN39_INTERNAL_8bee5617_4_k_cu_a98e41a3_29114cuda3std3__45__cpo5beginE)
_ZN39_INTERNAL_8bee5617_4_k_cu_a98e41a3_29114cuda3std3__45__cpo5beginE:
	.zero		1
	.type		_ZN39_INTERNAL_8bee5617_4_k_cu_a98e41a3_29114cuda3std3__441_GLOBAL__N__8bee5617_4_k_cu_a98e41a3_29116ignoreE,@object
	.size		_ZN39_INTERNAL_8bee5617_4_k_cu_a98e41a3_29114cuda3std3__441_GLOBAL__N__8bee5617_4_k_cu_a98e41a3_29116ignoreE,(_ZN39_INTERNAL_8bee5617_4_k_cu_a98e41a3_29114cute7productE - _ZN39_INTERNAL_8bee5617_4_k_cu_a98e41a3_29114cuda3std3__441_GLOBAL__N__8bee5617_4_k_cu_a98e41a3_29116ignoreE)
_ZN39_INTERNAL_8bee5617_4_k_cu_a98e41a3_29114cuda3std3__441_GLOBAL__N__8bee5617_4_k_cu_a98e41a3_29116ignoreE:
	.zero		1
	.type		_ZN39_INTERNAL_8bee5617_4_k_cu_a98e41a3_29114cute7productE,@object
	.size		_ZN39_INTERNAL_8bee5617_4_k_cu_a98e41a3_29114cute7productE,(_ZN39_INTERNAL_8bee5617_4_k_cu_a98e41a3_29114cuda3std3__45__cpo3endE - _ZN39_INTERNAL_8bee5617_4_k_cu_a98e41a3_29114cute7productE)
_ZN39_INTERNAL_8bee5617_4_k_cu_a98e41a3_29114cute7productE:
	.zero		1
	.type		_ZN39_INTERNAL_8bee5617_4_k_cu_a98e41a3_29114cuda3std3__45__cpo3endE,@object
	.size		_ZN39_INTERNAL_8bee5617_4_k_cu_a98e41a3_29114cuda3std3__45__cpo3endE,(_ZN39_INTERNAL_8bee5617_4_k_cu_a98e41a3_29114cuda3std3__419piecewise_constructE - _ZN39_INTERNAL_8bee5617_4_k_cu_a98e41a3_29114cuda3std3__45__cpo3endE)
_ZN39_INTERNAL_8bee5617_4_k_cu_a98e41a3_29114cuda3std3__45__cpo3endE:
	.zero		1
	.type		_ZN39_INTERNAL_8bee5617_4_k_cu_a98e41a3_29114cuda3std3__419piecewise_constructE,@object
	.size		_ZN39_INTERNAL_8bee5617_4_k_cu_a98e41a3_29114cuda3std3__419piecewise_constructE,(_ZN39_INTERNAL_8bee5617_4_k_cu_a98e41a3_29114cuda3std3__45__cpo4cendE - _ZN39_INTERNAL_8bee5617_4_k_cu_a98e41a3_29114cuda3std3__419piecewise_constructE)
_ZN39_INTERNAL_8bee5617_4_k_cu_a98e41a3_29114cuda3std3__419piecewise_constructE:
	.zero		1
	.type		_ZN39_INTERNAL_8bee5617_4_k_cu_a98e41a3_29114cuda3std3__45__cpo4cendE,@object
	.size		_ZN39_INTERNAL_8bee5617_4_k_cu_a98e41a3_29114cuda3std3__45__cpo4cendE,(_ZN39_INTERNAL_8bee5617_4_k_cu_a98e41a3_29114cuda3std6ranges3__45__cpo4swapE - _ZN39_INTERNAL_8bee5617_4_k_cu_a98e41a3_29114cuda3std3__45__cpo4cendE)
_ZN39_INTERNAL_8bee5617_4_k_cu_a98e41a3_29114cuda3std3__45__cpo4cendE:
	.zero		1
	.type		_ZN39_INTERNAL_8bee5617_4_k_cu_a98e41a3_29114cuda3std6ranges3__45__cpo4swapE,@object
	.size		_ZN39_INTERNAL_8bee5617_4_k_cu_a98e41a3_29114cuda3std6ranges3__45__cpo4swapE,(.L_9 - _ZN39_INTERNAL_8bee5617_4_k_cu_a98e41a3_29114cuda3std6ranges3__45__cpo4swapE)
_ZN39_INTERNAL_8bee5617_4_k_cu_a98e41a3_29114cuda3std6ranges3__45__cpo4swapE:
	.zero		1
.L_9:


//--------------------- .nv.constant0._ZN7cutlass13device_kernelINS_4fmha6kernel13FmhaKernelTmaINS1_10collective15FmhaMainloopTmaINS_6half_tEfN4cute5tupleIJNS7_1CILi64EEESA_NS9_ILi256EEEEEENS4_12CausalFusionEJEEENS4_15FmhaFwdEpilogueIS6_fNS8_IJSA_SB_SA_EEEEEJEEEEEvNT_6ParamsE --------------------------
	.section	.nv.constant0._ZN7cutlass13device_kernelINS_4fmha6kernel13FmhaKernelTmaINS1_10collective15FmhaMainloopTmaINS_6half_tEfN4cute5tupleIJNS7_1CILi64EEESA_NS9_ILi256EEEEEENS4_12CausalFusionEJEEENS4_15FmhaFwdEpilogueIS6_fNS8_IJSA_SB_SA_EEEEEJEEEEEvNT_6ParamsE,"a",@progbits
	.sectionflags	@""
	.align	4
.nv.constant0._ZN7cutlass13device_kernelINS_4fmha6kernel13FmhaKernelTmaINS1_10collective15FmhaMainloopTmaINS_6half_tEfN4cute5tupleIJNS7_1CILi64EEESA_NS9_ILi256EEEEEENS4_12CausalFusionEJEEENS4_15FmhaFwdEpilogueIS6_fNS8_IJSA_SB_SA_EEEEEJEEEEEvNT_6ParamsE:
	.zero		2688


//--------------------- SYMBOLS --------------------------

	.type		.nv.reservedSmem.offset0,@object
	.size		.nv.reservedSmem.offset0,0x4
	.type		__assertfail,@function
